	.target	sm_90a

	.elftype	@"ET_EXEC"


//--------------------- .note.nv.tkinfo           --------------------------
	.section	.note.nv.tkinfo,"",@"SHT_NOTE"
	.sectionflags	@"SHF_NOTE_NV_TKINFO"
	.tkinfo
        /*0018*/ 	.word	0x00000002
        /*0030*/ 	.string	""
        /*0030*/ 	.string	"ptxas"
        /*0030*/ 	.string	"Cuda compilation tools, release 13.0, V13.0.88"
        /*0030*/ 	.string	"Build cuda_13.0.r13.0/compiler.36424714_0"
        /*0030*/ 	.string	"-arch sm_90a -m 64 "



//--------------------- .note.nv.cuinfo           --------------------------
	.section	.note.nv.cuinfo,"",@"SHT_NOTE"
	.sectionflags	@"SHF_NOTE_NV_CUINFO"
        /*0018*/ 	.short	0x0002
        /*001a*/ 	.short	0x005a
        /*001c*/ 	.short	0x0082
	.zero		2


//--------------------- .nv.info                  --------------------------
	.section	.nv.info,"",@"SHT_CUDA_INFO"
	.align	4


	//----- nvinfo : EIATTR_REGCOUNT
	.align		4
        /*0000*/ 	.byte	0x04, 0x2f
        /*0002*/ 	.short	(.L_15 - .L_14)
	.align		4
.L_14:
        /*0004*/ 	.word	index@(_ZN7cutlass13device_kernelINS_4gemm6kernel13GemmUniversalIN4cute5tupleIJiiiiEEENS1_10collective13CollectiveMmaINS1_34MainloopSm90TmaGmmaWarpSpecializedILi12ENS5_IJNS4_1CILi1EEESB_SB_EEENS1_35KernelTmaWarpSpecializedCooperativeEEENS5_IJNSA_ILi512EEENSA_ILi80EEENSA_ILi16EEEEEENS_6half_tENS5_IJlSB_lEEESJ_SK_NS4_8TiledMMAINS4_8MMA_AtomIJNS4_4SM904GMMA25MMA_64x16x16_F32F16F16_SSILNSO_5MajorE0ELSQ_0ELNSO_7ScaleInE1ELSR_1EEEEEENS4_6LayoutINS5_IJNSA_ILi2EEESB_SB_EEENS5_IJSB_NSA_ILi0EEESX_EEEEENS5_IJNS4_10UnderscoreES10_S10_EEEEENS4_13SM90_TMA_LOADENS4_14ComposedLayoutINS4_7SwizzleILi1ELi4ELi3EEENS4_18smem_ptr_flag_bitsILi16EEENSU_INS5_IJNSA_ILi8EEESH_EEENS5_IJSH_SB_EEEEEEEvNS4_8identityES13_S1D_vS1E_EENS_8epilogue10collective6detail29Sm90TmaWarpSpecializedAdapterINS1H_15DefaultEpilogueISJ_SK_SK_NS1G_6thread17LinearCombinationISJ_Li1EffLNS1L_9ScaleType4KindE0ELNS_15FloatRoundStyleE2ESJ_EENS1_15EpilogueDefaultEEEEEvvEEEEvNT_6ParamsE)
        /*0008*/ 	.word	0x000000a8


	//----- nvinfo : EIATTR_FRAME_SIZE
	.align		4
.L_15:
        /*000c*/ 	.byte	0x04, 0x11
        /*000e*/ 	.short	(.L_17 - .L_16)
	.align		4
.L_16:
        /*0010*/ 	.word	index@(_ZN7cutlass13device_kernelINS_4gemm6kernel13GemmUniversalIN4cute5tupleIJiiiiEEENS1_10collective13CollectiveMmaINS1_34MainloopSm90TmaGmmaWarpSpecializedILi12ENS5_IJNS4_1CILi1EEESB_SB_EEENS1_35KernelTmaWarpSpecializedCooperativeEEENS5_IJNSA_ILi512EEENSA_ILi80EEENSA_ILi16EEEEEENS_6half_tENS5_IJlSB_lEEESJ_SK_NS4_8TiledMMAINS4_8MMA_AtomIJNS4_4SM904GMMA25MMA_64x16x16_F32F16F16_SSILNSO_5MajorE0ELSQ_0ELNSO_7ScaleInE1ELSR_1EEEEEENS4_6LayoutINS5_IJNSA_ILi2EEESB_SB_EEENS5_IJSB_NSA_ILi0EEESX_EEEEENS5_IJNS4_10UnderscoreES10_S10_EEEEENS4_13SM90_TMA_LOADENS4_14ComposedLayoutINS4_7SwizzleILi1ELi4ELi3EEENS4_18smem_ptr_flag_bitsILi16EEENSU_INS5_IJNSA_ILi8EEESH_EEENS5_IJSH_SB_EEEEEEEvNS4_8identityES13_S1D_vS1E_EENS_8epilogue10collective6detail29Sm90TmaWarpSpecializedAdapterINS1H_15DefaultEpilogueISJ_SK_SK_NS1G_6thread17LinearCombinationISJ_Li1EffLNS1L_9ScaleType4KindE0ELNS_15FloatRoundStyleE2ESJ_EENS1_15EpilogueDefaultEEEEEvvEEEEvNT_6ParamsE)
        /*0014*/ 	.word	0x00000000


	//----- nvinfo : EIATTR_MIN_STACK_SIZE
	.align		4
.L_17:
        /*0018*/ 	.byte	0x04, 0x12
        /*001a*/ 	.short	(.L_19 - .L_18)
	.align		4
.L_18:
        /*001c*/ 	.word	index@(_ZN7cutlass13device_kernelINS_4gemm6kernel13GemmUniversalIN4cute5tupleIJiiiiEEENS1_10collective13CollectiveMmaINS1_34MainloopSm90TmaGmmaWarpSpecializedILi12ENS5_IJNS4_1CILi1EEESB_SB_EEENS1_35KernelTmaWarpSpecializedCooperativeEEENS5_IJNSA_ILi512EEENSA_ILi80EEENSA_ILi16EEEEEENS_6half_tENS5_IJlSB_lEEESJ_SK_NS4_8TiledMMAINS4_8MMA_AtomIJNS4_4SM904GMMA25MMA_64x16x16_F32F16F16_SSILNSO_5MajorE0ELSQ_0ELNSO_7ScaleInE1ELSR_1EEEEEENS4_6LayoutINS5_IJNSA_ILi2EEESB_SB_EEENS5_IJSB_NSA_ILi0EEESX_EEEEENS5_IJNS4_10UnderscoreES10_S10_EEEEENS4_13SM90_TMA_LOADENS4_14ComposedLayoutINS4_7SwizzleILi1ELi4ELi3EEENS4_18smem_ptr_flag_bitsILi16EEENSU_INS5_IJNSA_ILi8EEESH_EEENS5_IJSH_SB_EEEEEEEvNS4_8identityES13_S1D_vS1E_EENS_8epilogue10collective6detail29Sm90TmaWarpSpecializedAdapterINS1H_15DefaultEpilogueISJ_SK_SK_NS1G_6thread17LinearCombinationISJ_Li1EffLNS1L_9ScaleType4KindE0ELNS_15FloatRoundStyleE2ESJ_EENS1_15EpilogueDefaultEEEEEvvEEEEvNT_6ParamsE)
        /*0020*/ 	.word	0x00000000
.L_19:


//--------------------- .nv.compat                --------------------------
	.section	.nv.compat,"",@"SHT_CUDA_COMPAT_INFO"
	.align	4
        /*0000*/ 	.byte	0x02, 0x09, 0x01, 0x00, 0x02, 0x02, 0x04, 0x00, 0x02, 0x05, 0x05, 0x00, 0x03, 0x07, 0x01, 0x01
        /*0010*/ 	.byte	0x02, 0x03, 0x01, 0x00, 0x02, 0x06, 0x01, 0x00, 0x04, 0x0b, 0x08, 0x00, 0x00, 0x00, 0x00, 0x00
        /*0020*/ 	.byte	0x00, 0x00, 0x00, 0x00


//--------------------- .nv.info._ZN7cutlass13device_kernelINS_4gemm6kernel13GemmUniversalIN4cute5tupleIJiiiiEEENS1_10collective13CollectiveMmaINS1_34MainloopSm90TmaGmmaWarpSpecializedILi12ENS5_IJNS4_1CILi1EEESB_SB_EEENS1_35KernelTmaWarpSpecializedCooperativeEEENS5_IJNSA_ILi512EEENSA_ILi80EEENSA_ILi16EEEEEENS_6half_tENS5_IJlSB_lEEESJ_SK_NS4_8TiledMMAINS4_8MMA_AtomIJNS4_4SM904GMMA25MMA_64x16x16_F32F16F16_SSILNSO_5MajorE0ELSQ_0ELNSO_7ScaleInE1ELSR_1EEEEEENS4_6LayoutINS5_IJNSA_ILi2EEESB_SB_EEENS5_IJSB_NSA_ILi0EEESX_EEEEENS5_IJNS4_10UnderscoreES10_S10_EEEEENS4_13SM90_TMA_LOADENS4_14ComposedLayoutINS4_7SwizzleILi1ELi4ELi3EEENS4_18smem_ptr_flag_bitsILi16EEENSU_INS5_IJNSA_ILi8EEESH_EEENS5_IJSH_SB_EEEEEEEvNS4_8identityES13_S1D_vS1E_EENS_8epilogue10collective6detail29Sm90TmaWarpSpecializedAdapterINS1H_15DefaultEpilogueISJ_SK_SK_NS1G_6thread17LinearCombinationISJ_Li1EffLNS1L_9ScaleType4KindE0ELNS_15FloatRoundStyleE2ESJ_EENS1_15EpilogueDefaultEEEEEvvEEEEvNT_6ParamsE --------------------------
	.section	.nv.info._ZN7cutlass13device_kernelINS_4gemm6kernel13GemmUniversalIN4cute5tupleIJiiiiEEENS1_10collective13CollectiveMmaINS1_34MainloopSm90TmaGmmaWarpSpecializedILi12ENS5_IJNS4_1CILi1EEESB_SB_EEENS1_35KernelTmaWarpSpecializedCooperativeEEENS5_IJNSA_ILi512EEENSA_ILi80EEENSA_ILi16EEEEEENS_6half_tENS5_IJlSB_lEEESJ_SK_NS4_8TiledMMAINS4_8MMA_AtomIJNS4_4SM904GMMA25MMA_64x16x16_F32F16F16_SSILNSO_5MajorE0ELSQ_0ELNSO_7ScaleInE1ELSR_1EEEEEENS4_6LayoutINS5_IJNSA_ILi2EEESB_SB_EEENS5_IJSB_NSA_ILi0EEESX_EEEEENS5_IJNS4_10UnderscoreES10_S10_EEEEENS4_13SM90_TMA_LOADENS4_14ComposedLayoutINS4_7SwizzleILi1ELi4ELi3EEENS4_18smem_ptr_flag_bitsILi16EEENSU_INS5_IJNSA_ILi8EEESH_EEENS5_IJSH_SB_EEEEEEEvNS4_8identityES13_S1D_vS1E_EENS_8epilogue10collective6detail29Sm90TmaWarpSpecializedAdapterINS1H_15DefaultEpilogueISJ_SK_SK_NS1G_6thread17LinearCombinationISJ_Li1EffLNS1L_9ScaleType4KindE0ELNS_15FloatRoundStyleE2ESJ_EENS1_15EpilogueDefaultEEEEEvvEEEEvNT_6ParamsE,"",@"SHT_CUDA_INFO"
	.sectionflags	@""
	.align	4


	//----- nvinfo : EIATTR_CUDA_API_VERSION
	.align		4
        /*0000*/ 	.byte	0x04, 0x37
        /*0002*/ 	.short	(.L_21 - .L_20)
.L_20:
        /*0004*/ 	.word	0x00000082


	//----- nvinfo : EIATTR_KPARAM_INFO
	.align		4
.L_21:
        /*0008*/ 	.byte	0x04, 0x17
        /*000a*/ 	.short	(.L_23 - .L_22)
.L_22:
        /*000c*/ 	.word	0x00000000
        /*0010*/ 	.short	0x0000
        /*0012*/ 	.short	0x0070
        /*0014*/ 	.byte	0x00, 0xf0, 0x01, 0x10


	//----- nvinfo : EIATTR_SPARSE_MMA_MASK
	.align		4
.L_23:
        /*0018*/ 	.byte	0x03, 0x50
        /*001a*/ 	.short	0x0000


	//----- nvinfo : EIATTR_MAXREG_COUNT
	.align		4
        /*001c*/ 	.byte	0x03, 0x1b
        /*001e*/ 	.short	0x00a8


	//----- nvinfo : EIATTR_NUM_BARRIERS
	.align		4
        /*0020*/ 	.byte	0x02, 0x4c
        /*0022*/ 	.byte	0x01
	.zero		1


	//----- nvinfo : EIATTR_EXTERNS
	.align		4
        /*0024*/ 	.byte	0x04, 0x0f
        /*0026*/ 	.short	(.L_25 - .L_24)


	//   ....[0]....
	.align		4
.L_24:
        /*0028*/ 	.word	index@(__assertfail)


	//----- nvinfo : EIATTR_MERCURY_ISA_VERSION
	.align		4
.L_25:
        /*002c*/ 	.byte	0x03, 0x5f
        /*002e*/ 	.short	0x0101


	//----- nvinfo : EIATTR_INT_WARP_WIDE_INSTR_OFFSETS
	.align		4
        /*0030*/ 	.byte	0x04, 0x31
        /*0032*/ 	.short	(.L_27 - .L_26)


	//   ....[0]....
.L_26:
        /*0034*/ 	.word	0x000004f0


	//   ....[1]....
        /*0038*/ 	.word	0x00000500


	//   ....[2]....
        /*003c*/ 	.word	0x000005e0


	//----- nvinfo : EIATTR_COOP_GROUP_MASK_REGIDS
	.align		4
.L_27:
        /*0040*/ 	.byte	0x04, 0x29
        /*0042*/ 	.short	(.L_29 - .L_28)


	//   ....[0]....
.L_28:
        /*0044*/ 	.word	0xffffffff


	//   ....[1]....
        /*0048*/ 	.word	0xffffffff


	//   ....[2]....
        /*004c*/ 	.word	0xffffffff


	//   ....[3]....
        /*0050*/ 	.word	0xffffffff


	//   ....[4]....
        /*0054*/ 	.word	0xffffffff


	//----- nvinfo : EIATTR_COOP_GROUP_INSTR_OFFSETS
	.align		4
.L_29:
        /*0058*/ 	.byte	0x04, 0x28
        /*005a*/ 	.short	(.L_31 - .L_30)


	//   ....[0]....
.L_30:
        /*005c*/ 	.word	0x00000060


	//   ....[1]....
        /*0060*/ 	.word	0x00000070


	//   ....[2]....
        /*0064*/ 	.word	0x00000130


	//   ....[3]....
        /*0068*/ 	.word	0x000003f0


	//   ....[4]....
        /*006c*/ 	.word	0x000010b0


	//----- nvinfo : EIATTR_REG_RECONFIG
	.align		4
.L_31:
        /*0070*/ 	.byte	0x01, 0x54
	.zero		2


	//----- nvinfo : EIATTR_SYSCALL_OFFSETS
	.align		4
        /*0074*/ 	.byte	0x04, 0x46
        /*0076*/ 	.short	(.L_33 - .L_32)


	//   ....[0]....
.L_32:
        /*0078*/ 	.word	0x00001270


	//----- nvinfo : EIATTR_MBARRIER_INSTR_OFFSETS
	.align		4
.L_33:
        /*007c*/ 	.byte	0x04, 0x39
        /*007e*/ 	.short	(.L_35 - .L_34)


	//   ....[0]....
.L_34:
        /*0080*/ 	.word	0x00000250
        /*0084*/ 	.word	0x000000ff
        /*0088*/ 	.word	0x00000000
        /*008c*/ 	.short	0x0100
        /*008e*/ 	.byte	0x08
	.zero		1


	//   ....[1]....
        /*0090*/ 	.word	0x00000260
        /*0094*/ 	.word	0x000000ff
        /*0098*/ 	.word	0x00000060
        /*009c*/ 	.short	0x0100
        /*009e*/ 	.byte	0x08
	.zero		1


	//   ....[2]....
        /*00a0*/ 	.word	0x00000270
        /*00a4*/ 	.word	0x000000ff
        /*00a8*/ 	.word	0x00000008
        /*00ac*/ 	.short	0x0100
        /*00ae*/ 	.byte	0x08
	.zero		1


	//   ....[3]....
        /*00b0*/ 	.word	0x00000280
        /*00b4*/ 	.word	0x000000ff
        /*00b8*/ 	.word	0x00000068
        /*00bc*/ 	.short	0x0100
        /*00be*/ 	.byte	0x08
	.zero		1


	//   ....[4]....
        /*00c0*/ 	.word	0x00000290
        /*00c4*/ 	.word	0x000000ff
        /*00c8*/ 	.word	0x00000010
        /*00cc*/ 	.short	0x0100
        /*00ce*/ 	.byte	0x08
	.zero		1


	//   ....[5]....
        /*00d0*/ 	.word	0x000002a0
        /*00d4*/ 	.word	0x000000ff
        /*00d8*/ 	.word	0x00000070
        /*00dc*/ 	.short	0x0100
        /*00de*/ 	.byte	0x08
	.zero		1


	//   ....[6]....
        /*00e0*/ 	.word	0x000002b0
        /*00e4*/ 	.word	0x000000ff
        /*00e8*/ 	.word	0x00000018
        /*00ec*/ 	.short	0x0100
        /*00ee*/ 	.byte	0x08
	.zero		1


	//   ....[7]....
        /*00f0*/ 	.word	0x000002c0
        /*00f4*/ 	.word	0x000000ff
        /*00f8*/ 	.word	0x00000078
        /*00fc*/ 	.short	0x0100
        /*00fe*/ 	.byte	0x08
	.zero		1


	//   ....[8]....
        /*0100*/ 	.word	0x000002d0
        /*0104*/ 	.word	0x000000ff
        /*0108*/ 	.word	0x00000020
        /*010c*/ 	.short	0x0100
        /*010e*/ 	.byte	0x08
	.zero		1


	//   ....[9]....
        /*0110*/ 	.word	0x000002e0
        /*0114*/ 	.word	0x000000ff
        /*0118*/ 	.word	0x00000080
        /*011c*/ 	.short	0x0100
        /*011e*/ 	.byte	0x08
	.zero		1


	//   ....[10]....
        /*0120*/ 	.word	0x000002f0
        /*0124*/ 	.word	0x000000ff
        /*0128*/ 	.word	0x00000028
        /*012c*/ 	.short	0x0100
        /*012e*/ 	.byte	0x08
	.zero		1


	//   ....[11]....
        /*0130*/ 	.word	0x00000300
        /*0134*/ 	.word	0x000000ff
        /*0138*/ 	.word	0x00000088
        /*013c*/ 	.short	0x0100
        /*013e*/ 	.byte	0x08
	.zero		1


	//   ....[12]....
        /*0140*/ 	.word	0x00000310
        /*0144*/ 	.word	0x000000ff
        /*0148*/ 	.word	0x00000030
        /*014c*/ 	.short	0x0100
        /*014e*/ 	.byte	0x08
	.zero		1


	//   ....[13]....
        /*0150*/ 	.word	0x00000320
        /*0154*/ 	.word	0x000000ff
        /*0158*/ 	.word	0x00000090
        /*015c*/ 	.short	0x0100
        /*015e*/ 	.byte	0x08
	.zero		1


	//   ....[14]....
        /*0160*/ 	.word	0x00000330
        /*0164*/ 	.word	0x000000ff
        /*0168*/ 	.word	0x00000038
        /*016c*/ 	.short	0x0100
        /*016e*/ 	.byte	0x08
	.zero		1


	//   ....[15]....
        /*0170*/ 	.word	0x00000340
        /*0174*/ 	.word	0x000000ff
        /*0178*/ 	.word	0x00000098
        /*017c*/ 	.short	0x0100
        /*017e*/ 	.byte	0x08
	.zero		1


	//   ....[16]....
        /*0180*/ 	.word	0x00000350
        /*0184*/ 	.word	0x000000ff
        /*0188*/ 	.word	0x00000040
        /*018c*/ 	.short	0x0100
        /*018e*/ 	.byte	0x08
	.zero		1


	//   ....[17]....
        /*0190*/ 	.word	0x00000360
        /*0194*/ 	.word	0x000000ff
        /*0198*/ 	.word	0x000000a0
        /*019c*/ 	.short	0x0100
        /*019e*/ 	.byte	0x08
	.zero		1


	//   ....[18]....
        /*01a0*/ 	.word	0x00000370
        /*01a4*/ 	.word	0x000000ff
        /*01a8*/ 	.word	0x00000048
        /*01ac*/ 	.short	0x0100
        /*01ae*/ 	.byte	0x08
	.zero		1


	//   ....[19]....
        /*01b0*/ 	.word	0x00000380
        /*01b4*/ 	.word	0x000000ff
        /*01b8*/ 	.word	0x000000a8
        /*01bc*/ 	.short	0x0100
        /*01be*/ 	.byte	0x08
	.zero		1


	//   ....[20]....
        /*01c0*/ 	.word	0x00000390
        /*01c4*/ 	.word	0x000000ff
        /*01c8*/ 	.word	0x00000050
        /*01cc*/ 	.short	0x0100
        /*01ce*/ 	.byte	0x08
	.zero		1


	//   ....[21]....
        /*01d0*/ 	.word	0x000003a0
        /*01d4*/ 	.word	0x000000ff
        /*01d8*/ 	.word	0x000000b0
        /*01dc*/ 	.short	0x0100
        /*01de*/ 	.byte	0x08
	.zero		1


	//   ....[22]....
        /*01e0*/ 	.word	0x000003b0
        /*01e4*/ 	.word	0x000000ff
        /*01e8*/ 	.word	0x00000058
        /*01ec*/ 	.short	0x0100
        /*01ee*/ 	.byte	0x08
	.zero		1


	//   ....[23]....
        /*01f0*/ 	.word	0x000003c0
        /*01f4*/ 	.word	0x000000ff
        /*01f8*/ 	.word	0x000000b8
        /*01fc*/ 	.short	0x0100
        /*01fe*/ 	.byte	0x08
	.zero		1


	//   ....[24]....
        /*0200*/ 	.word	0x00000650
        /*0204*/ 	.word	0x000000ff
        /*0208*/ 	.word	0x000000d0
        /*020c*/ 	.short	0x0100
        /*020e*/ 	.byte	0x06
	.zero		1


	//   ....[25]....
        /*0210*/ 	.word	0x000006b0
        /*0214*/ 	.word	0x000000ff
        /*0218*/ 	.word	0x000000d8
        /*021c*/ 	.short	0x0100
        /*021e*/ 	.byte	0x06
	.zero		1


	//   ....[26]....
        /*0220*/ 	.word	0x000012f0
        /*0224*/ 	.word	0x00000003
        /*0228*/ 	.word	0x00000000
        /*022c*/ 	.short	0x010a
        /*022e*/ 	.byte	0x3f
	.zero		1


	//   ....[27]....
        /*0230*/ 	.word	0x00001330
        /*0234*/ 	.word	0x00000003
        /*0238*/ 	.word	0x00000000
        /*023c*/ 	.short	0x010a
        /*023e*/ 	.byte	0x3f
	.zero		1


	//   ....[28]....
        /*0240*/ 	.word	0x00001c10
        /*0244*/ 	.word	0x000000ff
        /*0248*/ 	.word	0x00000000
        /*024c*/ 	.short	0x010a
        /*024e*/ 	.byte	0x04
	.zero		1


	//   ....[29]....
        /*0250*/ 	.word	0x00001c50
        /*0254*/ 	.word	0x000000ff
        /*0258*/ 	.word	0x00000000
        /*025c*/ 	.short	0x010a
        /*025e*/ 	.byte	0x04
	.zero		1


	//   ....[30]....
        /*0260*/ 	.word	0x00002400
        /*0264*/ 	.word	0x000000ff
        /*0268*/ 	.word	0x00000000
        /*026c*/ 	.short	0x0101
        /*026e*/ 	.byte	0x04
	.zero		1


	//   ....[31]....
        /*0270*/ 	.word	0x000025b0
        /*0274*/ 	.word	0x00000000
        /*0278*/ 	.word	0x00000000
        /*027c*/ 	.short	0x0101
        /*027e*/ 	.byte	0x3f
	.zero		1


	//   ....[32]....
        /*0280*/ 	.word	0x0000d670
        /*0284*/ 	.word	0x0000000e
        /*0288*/ 	.word	0x00000060
        /*028c*/ 	.short	0x010a
        /*028e*/ 	.byte	0x3f
	.zero		1


	//   ....[33]....
        /*0290*/ 	.word	0x0000da00
        /*0294*/ 	.word	0x00000005
        /*0298*/ 	.word	0x000000d8
        /*029c*/ 	.short	0x0101
        /*029e*/ 	.byte	0x3f
	.zero		1


	//   ....[34]....
        /*02a0*/ 	.word	0x0000e160
        /*02a4*/ 	.word	0x00000007
        /*02a8*/ 	.word	0x00000000
        /*02ac*/ 	.short	0x010a
        /*02ae*/ 	.byte	0x3f
	.zero		1


	//   ....[35]....
        /*02b0*/ 	.word	0x0000e1e0
        /*02b4*/ 	.word	0x00000008
        /*02b8*/ 	.word	0x00000000
        /*02bc*/ 	.short	0x010a
        /*02be*/ 	.byte	0x3f
	.zero		1


	//   ....[36]....
        /*02c0*/ 	.word	0x0000e270
        /*02c4*/ 	.word	0x00000009
        /*02c8*/ 	.word	0x00000000
        /*02cc*/ 	.short	0x010a
        /*02ce*/ 	.byte	0x3f
	.zero		1


	//   ....[37]....
        /*02d0*/ 	.word	0x0000e300
        /*02d4*/ 	.word	0x00000008
        /*02d8*/ 	.word	0x00000000
        /*02dc*/ 	.short	0x010a
        /*02de*/ 	.byte	0x3f
	.zero		1


	//   ....[38]....
        /*02e0*/ 	.word	0x0000e390
        /*02e4*/ 	.word	0x00000009
        /*02e8*/ 	.word	0x00000000
        /*02ec*/ 	.short	0x010a
        /*02ee*/ 	.byte	0x3f
	.zero		1


	//   ....[39]....
        /*02f0*/ 	.word	0x0000e420
        /*02f4*/ 	.word	0x00000008
        /*02f8*/ 	.word	0x00000000
        /*02fc*/ 	.short	0x010a
        /*02fe*/ 	.byte	0x3f
	.zero		1


	//   ....[40]....
        /*0300*/ 	.word	0x0000e4b0
        /*0304*/ 	.word	0x00000009
        /*0308*/ 	.word	0x00000000
        /*030c*/ 	.short	0x010a
        /*030e*/ 	.byte	0x3f
	.zero		1


	//   ....[41]....
        /*0310*/ 	.word	0x0000e540
        /*0314*/ 	.word	0x00000008
        /*0318*/ 	.word	0x00000000
        /*031c*/ 	.short	0x010a
        /*031e*/ 	.byte	0x3f
	.zero		1


	//   ....[42]....
        /*0320*/ 	.word	0x0000e5d0
        /*0324*/ 	.word	0x00000009
        /*0328*/ 	.word	0x00000000
        /*032c*/ 	.short	0x010a
        /*032e*/ 	.byte	0x3f
	.zero		1


	//   ....[43]....
        /*0330*/ 	.word	0x0000e660
        /*0334*/ 	.word	0x00000008
        /*0338*/ 	.word	0x00000000
        /*033c*/ 	.short	0x010a
        /*033e*/ 	.byte	0x3f
	.zero		1


	//   ....[44]....
        /*0340*/ 	.word	0x0000e6f0
        /*0344*/ 	.word	0x0000000b
        /*0348*/ 	.word	0x00000000
        /*034c*/ 	.short	0x010a
        /*034e*/ 	.byte	0x3f
	.zero		1


	//   ....[45]....
        /*0350*/ 	.word	0x0000e780
        /*0354*/ 	.word	0x00000003
        /*0358*/ 	.word	0x00000000
        /*035c*/ 	.short	0x010a
        /*035e*/ 	.byte	0x3f
	.zero		1


	//   ....[46]....
        /*0360*/ 	.word	0x0000e7e0
        /*0364*/ 	.word	0x00000003
        /*0368*/ 	.word	0x00000000
        /*036c*/ 	.short	0x010a
        /*036e*/ 	.byte	0x3f
	.zero		1


	//   ....[47]....
        /*0370*/ 	.word	0x0000e840
        /*0374*/ 	.word	0x00000005
        /*0378*/ 	.word	0x00000000
        /*037c*/ 	.short	0x010a
        /*037e*/ 	.byte	0x3f
	.zero		1


	//   ....[48]....
        /*0380*/ 	.word	0x0000e910
        /*0384*/ 	.word	0x0000000e
        /*0388*/ 	.word	0x00000060
        /*038c*/ 	.short	0x010a
        /*038e*/ 	.byte	0x3f
	.zero		1


	//   ....[49]....
        /*0390*/ 	.word	0x0000e9e0
        /*0394*/ 	.word	0x00000007
        /*0398*/ 	.word	0x00000000
        /*039c*/ 	.short	0x010a
        /*039e*/ 	.byte	0x3f
	.zero		1


	//   ....[50]....
        /*03a0*/ 	.word	0x0000ea30
        /*03a4*/ 	.word	0x00000008
        /*03a8*/ 	.word	0x00000000
        /*03ac*/ 	.short	0x010a
        /*03ae*/ 	.byte	0x3f
	.zero		1


	//   ....[51]....
        /*03b0*/ 	.word	0x0000ea80
        /*03b4*/ 	.word	0x00000009
        /*03b8*/ 	.word	0x00000000
        /*03bc*/ 	.short	0x010a
        /*03be*/ 	.byte	0x3f
	.zero		1


	//   ....[52]....
        /*03c0*/ 	.word	0x0000ead0
        /*03c4*/ 	.word	0x00000008
        /*03c8*/ 	.word	0x00000000
        /*03cc*/ 	.short	0x010a
        /*03ce*/ 	.byte	0x3f
	.zero		1


	//   ....[53]....
        /*03d0*/ 	.word	0x0000eb20
        /*03d4*/ 	.word	0x00000009
        /*03d8*/ 	.word	0x00000000
        /*03dc*/ 	.short	0x010a
        /*03de*/ 	.byte	0x3f
	.zero		1


	//   ....[54]....
        /*03e0*/ 	.word	0x0000eb70
        /*03e4*/ 	.word	0x00000008
        /*03e8*/ 	.word	0x00000000
        /*03ec*/ 	.short	0x010a
        /*03ee*/ 	.byte	0x3f
	.zero		1


	//   ....[55]....
        /*03f0*/ 	.word	0x0000ebc0
        /*03f4*/ 	.word	0x00000009
        /*03f8*/ 	.word	0x00000000
        /*03fc*/ 	.short	0x010a
        /*03fe*/ 	.byte	0x3f
	.zero		1


	//   ....[56]....
        /*0400*/ 	.word	0x0000ec10
        /*0404*/ 	.word	0x00000008
        /*0408*/ 	.word	0x00000000
        /*040c*/ 	.short	0x010a
        /*040e*/ 	.byte	0x3f
	.zero		1


	//   ....[57]....
        /*0410*/ 	.word	0x0000ec60
        /*0414*/ 	.word	0x00000009
        /*0418*/ 	.word	0x00000000
        /*041c*/ 	.short	0x010a
        /*041e*/ 	.byte	0x3f
	.zero		1


	//   ....[58]....
        /*0420*/ 	.word	0x0000ecb0
        /*0424*/ 	.word	0x00000008
        /*0428*/ 	.word	0x00000000
        /*042c*/ 	.short	0x010a
        /*042e*/ 	.byte	0x3f
	.zero		1


	//   ....[59]....
        /*0430*/ 	.word	0x0000ed00
        /*0434*/ 	.word	0x0000000b
        /*0438*/ 	.word	0x00000000
        /*043c*/ 	.short	0x010a
        /*043e*/ 	.byte	0x3f
	.zero		1


	//----- nvinfo : EIATTR_NUM_MBARRIERS
	.align		4
.L_35:
        /*0440*/ 	.byte	0x03, 0x38
        /*0442*/ 	.short	0x001a


	//----- nvinfo : EIATTR_EXIT_INSTR_OFFSETS
	.align		4
        /*0444*/ 	.byte	0x04, 0x1c
        /*0446*/ 	.short	(.L_37 - .L_36)


	//   ....[0]....
.L_36:
        /*0448*/ 	.word	0x00000700


	//   ....[1]....
        /*044c*/ 	.word	0x00000fe0


	//   ....[2]....
        /*0450*/ 	.word	0x0000ccb0


	//   ....[3]....
        /*0454*/ 	.word	0x0000d310


	//   ....[4]....
        /*0458*/ 	.word	0x0000e7d0


	//----- nvinfo : EIATTR_MAX_THREADS
	.align		4
.L_37:
        /*045c*/ 	.byte	0x04, 0x05
        /*045e*/ 	.short	(.L_39 - .L_38)
.L_38:
        /*0460*/ 	.word	0x00000180
        /*0464*/ 	.word	0x00000001
        /*0468*/ 	.word	0x00000001


	//----- nvinfo : EIATTR_CRS_STACK_SIZE
	.align		4
.L_39:
        /*046c*/ 	.byte	0x04, 0x1e
        /*046e*/ 	.short	(.L_41 - .L_40)
.L_40:
        /*0470*/ 	.word	0x00000000


	//----- nvinfo : EIATTR_CBANK_PARAM_SIZE
	.align		4
.L_41:
        /*0474*/ 	.byte	0x03, 0x19
        /*0476*/ 	.short	0x0470


	//----- nvinfo : EIATTR_PARAM_CBANK
	.align		4
        /*0478*/ 	.byte	0x04, 0x0a
        /*047a*/ 	.short	(.L_43 - .L_42)
	.align		4
.L_42:
        /*047c*/ 	.word	index@(.nv.constant0._ZN7cutlass13device_kernelINS_4gemm6kernel13GemmUniversalIN4cute5tupleIJiiiiEEENS1_10collective13CollectiveMmaINS1_34MainloopSm90TmaGmmaWarpSpecializedILi12ENS5_IJNS4_1CILi1EEESB_SB_EEENS1_35KernelTmaWarpSpecializedCooperativeEEENS5_IJNSA_ILi512EEENSA_ILi80EEENSA_ILi16EEEEEENS_6half_tENS5_IJlSB_lEEESJ_SK_NS4_8TiledMMAINS4_8MMA_AtomIJNS4_4SM904GMMA25MMA_64x16x16_F32F16F16_SSILNSO_5MajorE0ELSQ_0ELNSO_7ScaleInE1ELSR_1EEEEEENS4_6LayoutINS5_IJNSA_ILi2EEESB_SB_EEENS5_IJSB_NSA_ILi0EEESX_EEEEENS5_IJNS4_10UnderscoreES10_S10_EEEEENS4_13SM90_TMA_LOADENS4_14ComposedLayoutINS4_7SwizzleILi1ELi4ELi3EEENS4_18smem_ptr_flag_bitsILi16EEENSU_INS5_IJNSA_ILi8EEESH_EEENS5_IJSH_SB_EEEEEEEvNS4_8identityES13_S1D_vS1E_EENS_8epilogue10collective6detail29Sm90TmaWarpSpecializedAdapterINS1H_15DefaultEpilogueISJ_SK_SK_NS1G_6thread17LinearCombinationISJ_Li1EffLNS1L_9ScaleType4KindE0ELNS_15FloatRoundStyleE2ESJ_EENS1_15EpilogueDefaultEEEEEvvEEEEvNT_6ParamsE)
        /*0480*/ 	.short	0x0210
        /*0482*/ 	.short	0x0470


	//----- nvinfo : EIATTR_SW_WAR
	.align		4
.L_43:
        /*0484*/ 	.byte	0x04, 0x36
        /*0486*/ 	.short	(.L_45 - .L_44)
.L_44:
        /*0488*/ 	.word	0x00000008
.L_45:


//--------------------- .nv.callgraph             --------------------------
	.section	.nv.callgraph,"",@"SHT_CUDA_CALLGRAPH"
	.align	4
	.sectionentsize	8
	.align		4
        /*0000*/ 	.word	0x00000000
	.align		4
        /*0004*/ 	.word	0xffffffff
	.align		4
        /*0008*/ 	.word	index@(_ZN7cutlass13device_kernelINS_4gemm6kernel13GemmUniversalIN4cute5tupleIJiiiiEEENS1_10collective13CollectiveMmaINS1_34MainloopSm90TmaGmmaWarpSpecializedILi12ENS5_IJNS4_1CILi1EEESB_SB_EEENS1_35KernelTmaWarpSpecializedCooperativeEEENS5_IJNSA_ILi512EEENSA_ILi80EEENSA_ILi16EEEEEENS_6half_tENS5_IJlSB_lEEESJ_SK_NS4_8TiledMMAINS4_8MMA_AtomIJNS4_4SM904GMMA25MMA_64x16x16_F32F16F16_SSILNSO_5MajorE0ELSQ_0ELNSO_7ScaleInE1ELSR_1EEEEEENS4_6LayoutINS5_IJNSA_ILi2EEESB_SB_EEENS5_IJSB_NSA_ILi0EEESX_EEEEENS5_IJNS4_10UnderscoreES10_S10_EEEEENS4_13SM90_TMA_LOADENS4_14ComposedLayoutINS4_7SwizzleILi1ELi4ELi3EEENS4_18smem_ptr_flag_bitsILi16EEENSU_INS5_IJNSA_ILi8EEESH_EEENS5_IJSH_SB_EEEEEEEvNS4_8identityES13_S1D_vS1E_EENS_8epilogue10collective6detail29Sm90TmaWarpSpecializedAdapterINS1H_15DefaultEpilogueISJ_SK_SK_NS1G_6thread17LinearCombinationISJ_Li1EffLNS1L_9ScaleType4KindE0ELNS_15FloatRoundStyleE2ESJ_EENS1_15EpilogueDefaultEEEEEvvEEEEvNT_6ParamsE)
	.align		4
        /*000c*/ 	.word	index@(__assertfail)
	.align		4
        /*0010*/ 	.word	0x00000000
	.align		4
        /*0014*/ 	.word	0xfffffffe
	.align		4
        /*0018*/ 	.word	0x00000000
	.align		4
        /*001c*/ 	.word	0xfffffffd
	.align		4
        /*0020*/ 	.word	0x00000000
	.align		4
        /*0024*/ 	.word	0xfffffffc


//--------------------- .nv.constant4             --------------------------
	.section	.nv.constant4,"a",@progbits
	.align	8
	.align		8
.nv.constant4:
        /*0000*/ 	.dword	__assertfail
	.align		8
        /*0008*/ 	.dword	__unnamed_1
	.align		8
        /*0010*/ 	.dword	_ZN39_INTERNAL_d2e45125_4_k_cu_77eb21dd_96544cuda3std3__45__cpo5beginE
	.align		8
        /*0018*/ 	.dword	_ZN39_INTERNAL_d2e45125_4_k_cu_77eb21dd_96544cuda3std3__45__cpo3endE
	.align		8
        /*0020*/ 	.dword	_ZN39_INTERNAL_d2e45125_4_k_cu_77eb21dd_96544cuda3std3__45__cpo6cbeginE
	.align		8
        /*0028*/ 	.dword	_ZN39_INTERNAL_d2e45125_4_k_cu_77eb21dd_96544cuda3std3__45__cpo4cendE
	.align		8
        /*0030*/ 	.dword	_ZN39_INTERNAL_d2e45125_4_k_cu_77eb21dd_96544cuda3std3__441_GLOBAL__N__d2e45125_4_k_cu_77eb21dd_96546ignoreE
	.align		8
        /*0038*/ 	.dword	_ZN39_INTERNAL_d2e45125_4_k_cu_77eb21dd_96544cuda3std3__419piecewise_constructE
	.align		8
        /*0040*/ 	.dword	_ZN39_INTERNAL_d2e45125_4_k_cu_77eb21dd_96544cuda3std3__48in_placeE
	.align		8
        /*0048*/ 	.dword	_ZN39_INTERNAL_d2e45125_4_k_cu_77eb21dd_96544cuda3std6ranges3__45__cpo4swapE
	.align		8
        /*0050*/ 	.dword	_ZN39_INTERNAL_d2e45125_4_k_cu_77eb21dd_96544cuda3std6ranges3__45__cpo9iter_moveE
	.align		8
        /*0058*/ 	.dword	_ZN39_INTERNAL_d2e45125_4_k_cu_77eb21dd_96544cute7productE
	.align		8
        /*0060*/ 	.dword	_ZN39_INTERNAL_d2e45125_4_k_cu_77eb21dd_96544cute1_E
	.align		8
        /*0068*/ 	.dword	$str$22
	.align		8
        /*0070*/ 	.dword	$str$23


//--------------------- .text._ZN7cutlass13device_kernelINS_4gemm6kernel13GemmUniversalIN4cute5tupleIJiiiiEEENS1_10collective13CollectiveMmaINS1_34MainloopSm90TmaGmmaWarpSpecializedILi12ENS5_IJNS4_1CILi1EEESB_SB_EEENS1_35KernelTmaWarpSpecializedCooperativeEEENS5_IJNSA_ILi512EEENSA_ILi80EEENSA_ILi16EEEEEENS_6half_tENS5_IJlSB_lEEESJ_SK_NS4_8TiledMMAINS4_8MMA_AtomIJNS4_4SM904GMMA25MMA_64x16x16_F32F16F16_SSILNSO_5MajorE0ELSQ_0ELNSO_7ScaleInE1ELSR_1EEEEEENS4_6LayoutINS5_IJNSA_ILi2EEESB_SB_EEENS5_IJSB_NSA_ILi0EEESX_EEEEENS5_IJNS4_10UnderscoreES10_S10_EEEEENS4_13SM90_TMA_LOADENS4_14ComposedLayoutINS4_7SwizzleILi1ELi4ELi3EEENS4_18smem_ptr_flag_bitsILi16EEENSU_INS5_IJNSA_ILi8EEESH_EEENS5_IJSH_SB_EEEEEEEvNS4_8identityES13_S1D_vS1E_EENS_8epilogue10collective6detail29Sm90TmaWarpSpecializedAdapterINS1H_15DefaultEpilogueISJ_SK_SK_NS1G_6thread17LinearCombinationISJ_Li1EffLNS1L_9ScaleType4KindE0ELNS_15FloatRoundStyleE2ESJ_EENS1_15EpilogueDefaultEEEEEvvEEEEvNT_6ParamsE --------------------------
	.section	.text._ZN7cutlass13device_kernelINS_4gemm6kernel13GemmUniversalIN4cute5tupleIJiiiiEEENS1_10collective13CollectiveMmaINS1_34MainloopSm90TmaGmmaWarpSpecializedILi12ENS5_IJNS4_1CILi1EEESB_SB_EEENS1_35KernelTmaWarpSpecializedCooperativeEEENS5_IJNSA_ILi512EEENSA_ILi80EEENSA_ILi16EEEEEENS_6half_tENS5_IJlSB_lEEESJ_SK_NS4_8TiledMMAINS4_8MMA_AtomIJNS4_4SM904GMMA25MMA_64x16x16_F32F16F16_SSILNSO_5MajorE0ELSQ_0ELNSO_7ScaleInE1ELSR_1EEEEEENS4_6LayoutINS5_IJNSA_ILi2EEESB_SB_EEENS5_IJSB_NSA_ILi0EEESX_EEEEENS5_IJNS4_10UnderscoreES10_S10_EEEEENS4_13SM90_TMA_LOADENS4_14ComposedLayoutINS4_7SwizzleILi1ELi4ELi3EEENS4_18smem_ptr_flag_bitsILi16EEENSU_INS5_IJNSA_ILi8EEESH_EEENS5_IJSH_SB_EEEEEEEvNS4_8identityES13_S1D_vS1E_EENS_8epilogue10collective6detail29Sm90TmaWarpSpecializedAdapterINS1H_15DefaultEpilogueISJ_SK_SK_NS1G_6thread17LinearCombinationISJ_Li1EffLNS1L_9ScaleType4KindE0ELNS_15FloatRoundStyleE2ESJ_EENS1_15EpilogueDefaultEEEEEvvEEEEvNT_6ParamsE,"ax",@progbits
	.align	128
.text._ZN7cutlass13device_kernelINS_4gemm6kernel13GemmUniversalIN4cute5tupleIJiiiiEEENS1_10collective13CollectiveMmaINS1_34MainloopSm90TmaGmmaWarpSpecializedILi12ENS5_IJNS4_1CILi1EEESB_SB_EEENS1_35KernelTmaWarpSpecializedCooperativeEEENS5_IJNSA_ILi512EEENSA_ILi80EEENSA_ILi16EEEEEENS_6half_tENS5_IJlSB_lEEESJ_SK_NS4_8TiledMMAINS4_8MMA_AtomIJNS4_4SM904GMMA25MMA_64x16x16_F32F16F16_SSILNSO_5MajorE0ELSQ_0ELNSO_7ScaleInE1ELSR_1EEEEEENS4_6LayoutINS5_IJNSA_ILi2EEESB_SB_EEENS5_IJSB_NSA_ILi0EEESX_EEEEENS5_IJNS4_10UnderscoreES10_S10_EEEEENS4_13SM90_TMA_LOADENS4_14ComposedLayoutINS4_7SwizzleILi1ELi4ELi3EEENS4_18smem_ptr_flag_bitsILi16EEENSU_INS5_IJNSA_ILi8EEESH_EEENS5_IJSH_SB_EEEEEEEvNS4_8identityES13_S1D_vS1E_EENS_8epilogue10collective6detail29Sm90TmaWarpSpecializedAdapterINS1H_15DefaultEpilogueISJ_SK_SK_NS1G_6thread17LinearCombinationISJ_Li1EffLNS1L_9ScaleType4KindE0ELNS_15FloatRoundStyleE2ESJ_EENS1_15EpilogueDefaultEEEEEvvEEEEvNT_6ParamsE:
        .type           _ZN7cutlass13device_kernelINS_4gemm6kernel13GemmUniversalIN4cute5tupleIJiiiiEEENS1_10collective13CollectiveMmaINS1_34MainloopSm90TmaGmmaWarpSpecializedILi12ENS5_IJNS4_1CILi1EEESB_SB_EEENS1_35KernelTmaWarpSpecializedCooperativeEEENS5_IJNSA_ILi512EEENSA_ILi80EEENSA_ILi16EEEEEENS_6half_tENS5_IJlSB_lEEESJ_SK_NS4_8TiledMMAINS4_8MMA_AtomIJNS4_4SM904GMMA25MMA_64x16x16_F32F16F16_SSILNSO_5MajorE0ELSQ_0ELNSO_7ScaleInE1ELSR_1EEEEEENS4_6LayoutINS5_IJNSA_ILi2EEESB_SB_EEENS5_IJSB_NSA_ILi0EEESX_EEEEENS5_IJNS4_10UnderscoreES10_S10_EEEEENS4_13SM90_TMA_LOADENS4_14ComposedLayoutINS4_7SwizzleILi1ELi4ELi3EEENS4_18smem_ptr_flag_bitsILi16EEENSU_INS5_IJNSA_ILi8EEESH_EEENS5_IJSH_SB_EEEEEEEvNS4_8identityES13_S1D_vS1E_EENS_8epilogue10collective6detail29Sm90TmaWarpSpecializedAdapterINS1H_15DefaultEpilogueISJ_SK_SK_NS1G_6thread17LinearCombinationISJ_Li1EffLNS1L_9ScaleType4KindE0ELNS_15FloatRoundStyleE2ESJ_EENS1_15EpilogueDefaultEEEEEvvEEEEvNT_6ParamsE,@function
        .size           _ZN7cutlass13device_kernelINS_4gemm6kernel13GemmUniversalIN4cute5tupleIJiiiiEEENS1_10collective13CollectiveMmaINS1_34MainloopSm90TmaGmmaWarpSpecializedILi12ENS5_IJNS4_1CILi1EEESB_SB_EEENS1_35KernelTmaWarpSpecializedCooperativeEEENS5_IJNSA_ILi512EEENSA_ILi80EEENSA_ILi16EEEEEENS_6half_tENS5_IJlSB_lEEESJ_SK_NS4_8TiledMMAINS4_8MMA_AtomIJNS4_4SM904GMMA25MMA_64x16x16_F32F16F16_SSILNSO_5MajorE0ELSQ_0ELNSO_7ScaleInE1ELSR_1EEEEEENS4_6LayoutINS5_IJNSA_ILi2EEESB_SB_EEENS5_IJSB_NSA_ILi0EEESX_EEEEENS5_IJNS4_10UnderscoreES10_S10_EEEEENS4_13SM90_TMA_LOADENS4_14ComposedLayoutINS4_7SwizzleILi1ELi4ELi3EEENS4_18smem_ptr_flag_bitsILi16EEENSU_INS5_IJNSA_ILi8EEESH_EEENS5_IJSH_SB_EEEEEEEvNS4_8identityES13_S1D_vS1E_EENS_8epilogue10collective6detail29Sm90TmaWarpSpecializedAdapterINS1H_15DefaultEpilogueISJ_SK_SK_NS1G_6thread17LinearCombinationISJ_Li1EffLNS1L_9ScaleType4KindE0ELNS_15FloatRoundStyleE2ESJ_EENS1_15EpilogueDefaultEEEEEvvEEEEvNT_6ParamsE,(.L_x_391 - _ZN7cutlass13device_kernelINS_4gemm6kernel13GemmUniversalIN4cute5tupleIJiiiiEEENS1_10collective13CollectiveMmaINS1_34MainloopSm90TmaGmmaWarpSpecializedILi12ENS5_IJNS4_1CILi1EEESB_SB_EEENS1_35KernelTmaWarpSpecializedCooperativeEEENS5_IJNSA_ILi512EEENSA_ILi80EEENSA_ILi16EEEEEENS_6half_tENS5_IJlSB_lEEESJ_SK_NS4_8TiledMMAINS4_8MMA_AtomIJNS4_4SM904GMMA25MMA_64x16x16_F32F16F16_SSILNSO_5MajorE0ELSQ_0ELNSO_7ScaleInE1ELSR_1EEEEEENS4_6LayoutINS5_IJNSA_ILi2EEESB_SB_EEENS5_IJSB_NSA_ILi0EEESX_EEEEENS5_IJNS4_10UnderscoreES10_S10_EEEEENS4_13SM90_TMA_LOADENS4_14ComposedLayoutINS4_7SwizzleILi1ELi4ELi3EEENS4_18smem_ptr_flag_bitsILi16EEENSU_INS5_IJNSA_ILi8EEESH_EEENS5_IJSH_SB_EEEEEEEvNS4_8identityES13_S1D_vS1E_EENS_8epilogue10collective6detail29Sm90TmaWarpSpecializedAdapterINS1H_15DefaultEpilogueISJ_SK_SK_NS1G_6thread17LinearCombinationISJ_Li1EffLNS1L_9ScaleType4KindE0ELNS_15FloatRoundStyleE2ESJ_EENS1_15EpilogueDefaultEEEEEvvEEEEvNT_6ParamsE)
        .other          _ZN7cutlass13device_kernelINS_4gemm6kernel13GemmUniversalIN4cute5tupleIJiiiiEEENS1_10collective13CollectiveMmaINS1_34MainloopSm90TmaGmmaWarpSpecializedILi12ENS5_IJNS4_1CILi1EEESB_SB_EEENS1_35KernelTmaWarpSpecializedCooperativeEEENS5_IJNSA_ILi512EEENSA_ILi80EEENSA_ILi16EEEEEENS_6half_tENS5_IJlSB_lEEESJ_SK_NS4_8TiledMMAINS4_8MMA_AtomIJNS4_4SM904GMMA25MMA_64x16x16_F32F16F16_SSILNSO_5MajorE0ELSQ_0ELNSO_7ScaleInE1ELSR_1EEEEEENS4_6LayoutINS5_IJNSA_ILi2EEESB_SB_EEENS5_IJSB_NSA_ILi0EEESX_EEEEENS5_IJNS4_10UnderscoreES10_S10_EEEEENS4_13SM90_TMA_LOADENS4_14ComposedLayoutINS4_7SwizzleILi1ELi4ELi3EEENS4_18smem_ptr_flag_bitsILi16EEENSU_INS5_IJNSA_ILi8EEESH_EEENS5_IJSH_SB_EEEEEEEvNS4_8identityES13_S1D_vS1E_EENS_8epilogue10collective6detail29Sm90TmaWarpSpecializedAdapterINS1H_15DefaultEpilogueISJ_SK_SK_NS1G_6thread17LinearCombinationISJ_Li1EffLNS1L_9ScaleType4KindE0ELNS_15FloatRoundStyleE2ESJ_EENS1_15EpilogueDefaultEEEEEvvEEEEvNT_6ParamsE,@"STO_CUDA_ENTRY STV_DEFAULT"
_ZN7cutlass13device_kernelINS_4gemm6kernel13GemmUniversalIN4cute5tupleIJiiiiEEENS1_10collective13CollectiveMmaINS1_34MainloopSm90TmaGmmaWarpSpecializedILi12ENS5_IJNS4_1CILi1EEESB_SB_EEENS1_35KernelTmaWarpSpecializedCooperativeEEENS5_IJNSA_ILi512EEENSA_ILi80EEENSA_ILi16EEEEEENS_6half_tENS5_IJlSB_lEEESJ_SK_NS4_8TiledMMAINS4_8MMA_AtomIJNS4_4SM904GMMA25MMA_64x16x16_F32F16F16_SSILNSO_5MajorE0ELSQ_0ELNSO_7ScaleInE1ELSR_1EEEEEENS4_6LayoutINS5_IJNSA_ILi2EEESB_SB_EEENS5_IJSB_NSA_ILi0EEESX_EEEEENS5_IJNS4_10UnderscoreES10_S10_EEEEENS4_13SM90_TMA_LOADENS4_14ComposedLayoutINS4_7SwizzleILi1ELi4ELi3EEENS4_18smem_ptr_flag_bitsILi16EEENSU_INS5_IJNSA_ILi8EEESH_EEENS5_IJSH_SB_EEEEEEEvNS4_8identityES13_S1D_vS1E_EENS_8epilogue10collective6detail29Sm90TmaWarpSpecializedAdapterINS1H_15DefaultEpilogueISJ_SK_SK_NS1G_6thread17LinearCombinationISJ_Li1EffLNS1L_9ScaleType4KindE0ELNS_15FloatRoundStyleE2ESJ_EENS1_15EpilogueDefaultEEEEEvvEEEEvNT_6ParamsE:
[----:B------:R-:W0:Y:S01]  /*0000*/  LDC R1, c[0x0][0x28] ;  /* 0x00000a00ff017b82 */ /* 0x000e220000000800 */
[----:B------:R-:W1:Y:S01]  /*0010*/  S2R R23, SR_TID.X ;  /* 0x0000000000177919 */ /* 0x000e620000002100 */
[----:B------:R-:W-:Y:S01]  /*0020*/  ELECT P0, URZ, PT ;  /* 0x00000000003f782f */ /* 0x000fe20003800000 */
[----:B------:R-:W-:Y:S01]  /*0030*/  BSSY B0, `(.L_x_0) ;  /* 0x000000f000007945 */ /* 0x000fe20003800000 */
[--C-:B-1----:R-:W-:Y:S02]  /*0040*/  SHF.R.U32.HI R0, RZ, 0x5, R23.reuse ;  /* 0x00000005ff007819 */ /* 0x102fe40000011617 */
[----:B------:R-:W-:-:S03]  /*0050*/  SHF.R.U32.HI R3, RZ, 0x7, R23 ;  /* 0x00000007ff037819 */ /* 0x000fc60000011617 */
[----:B------:R-:W1:Y:S04]  /*0060*/  SHFL.IDX PT, R2, R0, RZ, 0x1f ;  /* 0x00001fff00027589 */ /* 0x000e6800000e0000 */
[----:B------:R2:W3:Y:S01]  /*0070*/  SHFL.IDX PT, R8, R3, RZ, 0x1f ;  /* 0x00001fff03087589 */ /* 0x0004e200000e0000 */
[----:B-1----:R-:W-:-:S13]  /*0080*/  ISETP.NE.OR P0, PT, R2, RZ, !P0 ;  /* 0x000000ff0200720c */ /* 0x002fda0004705670 */
[----:B0-23--:R-:W-:Y:S05]  /*0090*/  @P0 BRA `(.L_x_1) ;  /* 0x0000000000200947 */ /* 0x00dfea0003800000 */
[----:B------:R-:W-:Y:S02]  /*00a0*/  ULDC.64 UR4, c[0x0][0x198] ;  /* 0x0000660000047ab9 */ /* 0x000fe40000000a00 */
[----:B------:R-:W-:Y:S02]  /*00b0*/  UIADD3 UR6, UP0, UR4, 0xf0, URZ ;  /* 0x000000f004067890 */ /* 0x000fe4000ff1e03f */
[----:B------:R-:W-:Y:S02]  /*00c0*/  UIADD3 UR4, UP1, UR4, 0x1f0, URZ ;  /* 0x000001f004047890 */ /* 0x000fe4000ff3e03f */
[----:B------:R-:W-:Y:S02]  /*00d0*/  UIADD3.X UR7, URZ, UR5, URZ, UP0, !UPT ;  /* 0x000000053f077290 */ /* 0x000fe400087fe43f */
[----:B------:R-:W-:-:S07]  /*00e0*/  UIADD3.X UR5, URZ, UR5, URZ, UP1, !UPT ;  /* 0x000000053f057290 */ /* 0x000fce0008ffe43f */
[----:B------:R0:W-:Y:S02]  /*00f0*/  UTMACCTL.PF [UR6] ;  /* 0x00000000060079b9 */ /* 0x0001e40008040000 */
[----:B------:R0:W-:Y:S02]  /*0100*/  UTMACCTL.PF [UR4] ;  /* 0x00000000040079b9 */ /* 0x0001e40008040000 */
[----:B0-----:R-:W-:Y:S01]  /*0110*/  NOP ;  /* 0x0000000000007918 */ /* 0x001fe20000000000 */
.L_x_1:
[----:B------:R-:W-:Y:S05]  /*0120*/  BSYNC B0 ;  /* 0x0000000000007941 */ /* 0x000fea0003800000 */
.L_x_0:
[----:B------:R-:W0:Y:S02]  /*0130*/  SHFL.IDX PT, R3, R0, RZ, 0x1f ;  /* 0x00001fff00037589 */ /* 0x000e2400000e0000 */
[----:B0-----:R-:W-:-:S13]  /*0140*/  ISETP.NE.AND P0, PT, R3, RZ, PT ;  /* 0x000000ff0300720c */ /* 0x001fda0003f05270 */
[----:B------:R-:W-:Y:S05]  /*0150*/  @P0 BRA `(.L_x_2) ;  /* 0x0000000000a40947 */ /* 0x000fea0003800000 */
[----:B------:R-:W-:Y:S01]  /*0160*/  ELECT P0, URZ, PT ;  /* 0x00000000003f782f */ /* 0x000fe20003800000 */
[----:B------:R-:W-:-:S12]  /*0170*/  BSSY B0, `(.L_x_2) ;  /* 0x0000027000007945 */ /* 0x000fd80003800000 */
[----:B------:R-:W-:Y:S05]  /*0180*/  @!P0 BRA `(.L_x_3) ;  /* 0x0000000000948947 */ /* 0x000fea0003800000 */
[----:B------:R-:W0:Y:S01]  /*0190*/  S2UR UR8, SR_CgaCtaId ;  /* 0x00000000000879c3 */ /* 0x000e220000008800 */
[----:B------:R-:W-:Y:S01]  /*01a0*/  UMOV UR4, 0x400 ;  /* 0x0000040000047882 */ /* 0x000fe20000000000 */
[----:B------:R-:W-:Y:S01]  /*01b0*/  UMOV UR5, 0x1 ;  /* 0x0000000100057882 */ /* 0x000fe20000000000 */
[----:B------:R-:W-:Y:S02]  /*01c0*/  UMOV UR6, 0x100 ;  /* 0x0000010000067882 */ /* 0x000fe40000000000 */
[----:B------:R-:W-:-:S04]  /*01d0*/  UIADD3 UR6, -UR6, 0x100000, URZ ;  /* 0x0010000006067890 */ /* 0x000fc8000fffe13f */
[----:B------:R-:W-:Y:S02]  /*01e0*/  USHF.L.U32 UR7, UR6, 0xb, URZ ;  /* 0x0000000b06077899 */ /* 0x000fe4000800063f */
[----:B------:R-:W-:Y:S02]  /*01f0*/  USHF.L.U32 UR6, UR6, 0x1, URZ ;  /* 0x0000000106067899 */ /* 0x000fe4000800063f */
[----:B0-----:R-:W-:Y:S02]  /*0200*/  ULEA UR8, UR8, UR4, 0x18 ;  /* 0x0000000408087291 */ /* 0x001fe4000f8ec03f */
[----:B------:R-:W-:-:S04]  /*0210*/  UIADD3 UR4, -UR5, 0x100000, URZ ;  /* 0x0010000005047890 */ /* 0x000fc8000fffe13f */
[----:B------:R-:W-:Y:S02]  /*0220*/  USHF.L.U32 UR5, UR4, 0xb, URZ ;  /* 0x0000000b04057899 */ /* 0x000fe4000800063f */
[----:B------:R-:W-:Y:S01]  /*0230*/  USHF.L.U32 UR4, UR4, 0x1, URZ ;  /* 0x0000000104047899 */ /* 0x000fe2000800063f */
[----:B------:R-:W0:Y:S11]  /*0240*/  FENCE.VIEW.ASYNC.S ;  /* 0x00000000000073c6 */ /* 0x000e360000000000 */
[----:B0-----:R0:W1:Y:S01]  /*0250*/  SYNCS.EXCH.64 URZ, [UR8], UR4 ;  /* 0x00000004083f75b2 */ /* 0x0010620008000100 */
[----:B------:R0:W2:Y:S01]  /*0260*/  SYNCS.EXCH.64 URZ, [UR8+0x60], UR6 ;  /* 0x00006006083f75b2 */ /* 0x0000a20008000100 */
[----:B------:R0:W3:Y:S01]  /*0270*/  SYNCS.EXCH.64 URZ, [UR8+0x8], UR4 ;  /* 0x00000804083f75b2 */ /* 0x0000e20008000100 */
[----:B------:R0:W4:Y:S01]  /*0280*/  SYNCS.EXCH.64 URZ, [UR8+0x68], UR6 ;  /* 0x00006806083f75b2 */ /* 0x0001220008000100 */
[----:B------:R0:W0:Y:S01]  /*0290*/  SYNCS.EXCH.64 URZ, [UR8+0x10], UR4 ;  /* 0x00001004083f75b2 */ /* 0x0000220008000100 */
        /* <DEDUP_REMOVED lines=19> */
[----:B-1----:R-:W-:Y:S01]  /*03d0*/  NOP ;  /* 0x0000000000007918 */ /* 0x002fe20000000000 */
.L_x_3:
[----:B0-----:R-:W-:Y:S05]  /*03e0*/  BSYNC B0 ;  /* 0x0000000000007941 */ /* 0x001fea0003800000 */
.L_x_2:
[----:B------:R-:W0:Y:S01]  /*03f0*/  SHFL.IDX PT, R0, R0, RZ, 0x1f ;  /* 0x00001fff00007589 */ /* 0x000e2200000e0000 */
[----:B------:R-:W-:Y:S01]  /*0400*/  ELECT P0, URZ, PT ;  /* 0x00000000003f782f */ /* 0x000fe20003800000 */
[----:B------:R-:W1:Y:S01]  /*0410*/  LDC R4, c[0x0][0x65c] ;  /* 0x00019700ff047b82 */ /* 0x000e620000000800 */
[----:B------:R-:W-:Y:S01]  /*0420*/  SHF.R.S32.HI R5, RZ, 0x1f, R2 ;  /* 0x0000001fff057819 */ /* 0x000fe20000011402 */
[----:B------:R-:W5:Y:S01]  /*0430*/  S2R R3, SR_CTAID.Y ;  /* 0x0000000000037919 */ /* 0x000f620000002600 */
[----:B------:R-:W-:Y:S01]  /*0440*/  UMOV UR4, 0x20 ;  /* 0x0000002000047882 */ /* 0x000fe20000000000 */
[----:B------:R-:W-:Y:S01]  /*0450*/  ISETP.NE.AND P2, PT, R8, RZ, PT ;  /* 0x000000ff0800720c */ /* 0x000fe20003f45270 */
[----:B------:R-:W-:Y:S01]  /*0460*/  NOP ;  /* 0x0000000000007918 */ /* 0x000fe20000000000 */
[----:B------:R-:W-:Y:S01]  /*0470*/  LEA.HI R5, R5, R2, RZ, 0x2 ;  /* 0x0000000205057211 */ /* 0x000fe200078f10ff */
[----:B------:R-:W-:-:S03]  /*0480*/  NOP ;  /* 0x0000000000007918 */ /* 0x000fc60000000000 */
[----:B------:R-:W-:Y:S02]  /*0490*/  LOP3.LUT R5, R5, 0xfffffffc, RZ, 0xc0, !PT ;  /* 0xfffffffc05057812 */ /* 0x000fe400078ec0ff */
[----:B0-----:R-:W-:-:S03]  /*04a0*/  ISETP.NE.OR P0, PT, R0, RZ, !P0 ;  /* 0x000000ff0000720c */ /* 0x001fc60004705670 */
[----:B------:R-:W-:Y:S01]  /*04b0*/  IMAD.IADD R0, R2, 0x1, -R5 ;  /* 0x0000000102007824 */ /* 0x000fe200078e0a05 */
[----:B-1----:R-:W-:Y:S01]  /*04c0*/  ISETP.NE.AND P3, PT, R4, 0x1, PT ;  /* 0x000000010400780c */ /* 0x002fe20003f65270 */
[----:B------:R-:W-:Y:S01]  /*04d0*/  IMAD.MOV.U32 R5, RZ, RZ, RZ ;  /* 0x000000ffff057224 */ /* 0x000fe200078e00ff */
[----:B------:R-:W0:Y:S07]  /*04e0*/  S2R R4, SR_CTAID.X ;  /* 0x0000000000047919 */ /* 0x000e2e0000002500 */
[----:B------:R-:W-:Y:S01]  /*04f0*/  VOTEU.ALL UP0, P0 ;  /* 0x00000000003f7886 */ /* 0x000fe20000000000 */
[----:B------:R-:W-:-:S03]  /*0500*/  VOTEU.ALL UP1, P0 ;  /* 0x00000000003f7886 */ /* 0x000fc60000020000 */
[----:B------:R-:W0:Y:S01]  /*0510*/  @P3 LDC R19, c[0x0][0x10] ;  /* 0x00000400ff133b82 */ /* 0x000e220000000800 */
[----:B-----5:R-:W-:Y:S01]  /*0520*/  @P3 IMAD.MOV.U32 R6, RZ, RZ, R3 ;  /* 0x000000ffff063224 */ /* 0x020fe200078e0003 */
[----:B------:R-:W-:Y:S01]  /*0530*/  @!UP0 UMOV UR6, 0x400 ;  /* 0x0000040000068882 */ /* 0x000fe20000000000 */
[----:B------:R-:W-:-:S04]  /*0540*/  @!UP0 UIADD3 UR4, -UR4, 0x100000, URZ ;  /* 0x0010000004048890 */ /* 0x000fc8000fffe13f */
[----:B------:R-:W-:Y:S02]  /*0550*/  @!UP0 USHF.L.U32 UR5, UR4, 0xb, URZ ;  /* 0x0000000b04058899 */ /* 0x000fe4000800063f */
[----:B------:R-:W-:Y:S01]  /*0560*/  @!UP0 USHF.L.U32 UR4, UR4, 0x1, URZ ;  /* 0x0000000104048899 */ /* 0x000fe2000800063f */
[----:B------:R-:W-:Y:S02]  /*0570*/  @P3 IMAD.MOV.U32 R7, RZ, RZ, RZ ;  /* 0x000000ffff073224 */ /* 0x000fe400078e00ff */
[----:B------:R-:W-:Y:S01]  /*0580*/  @P3 IMAD.MOV.U32 R17, RZ, RZ, RZ ;  /* 0x000000ffff113224 */ /* 0x000fe200078e00ff */
[----:B------:R-:W1:Y:S08]  /*0590*/  @!UP0 S2UR UR7, SR_CgaCtaId ;  /* 0x00000000000789c3 */ /* 0x000e700000008800 */
[----:B------:R-:W5:Y:S01]  /*05a0*/  @!P3 LDC R9, c[0x0][0xc] ;  /* 0x00000300ff09bb82 */ /* 0x000f620000000800 */
[----:B0-----:R-:W-:-:S04]  /*05b0*/  @P3 IMAD.WIDE.U32 R18, R4, R19, R6 ;  /* 0x0000001304123225 */ /* 0x001fc800078e0006 */
[----:B------:R-:W-:Y:S01]  /*05c0*/  @P3 IMAD.IADD R17, R19, 0x1, R17 ;  /* 0x0000000113113824 */ /* 0x000fe200078e0211 */
[----:B-1----:R-:W-:Y:S01]  /*05d0*/  @!UP0 ULEA UR6, UR7, UR6, 0x18 ;  /* 0x0000000607068291 */ /* 0x002fe2000f8ec03f */
[----:B------:R-:W-:Y:S01]  /*05e0*/  VOTEU.ALL UP0, P0 ;  /* 0x00000000003f7886 */ /* 0x000fe20000000000 */
[----:B------:R-:W-:-:S04]  /*05f0*/  ISETP.NE.AND P0, PT, R0, 0x3, PT ;  /* 0x000000030000780c */ /* 0x000fc80003f05270 */
[----:B------:R-:W-:Y:S01]  /*0600*/  ISETP.EQ.OR P0, PT, R0, RZ, !P0 ;  /* 0x000000ff0000720c */ /* 0x000fe20004702670 */
[----:B-----5:R-:W-:-:S03]  /*0610*/  @!P3 IMAD.WIDE.U32 R6, R9, R3, R4 ;  /* 0x000000030906b225 */ /* 0x020fc600078e0004 */
[C---:B------:R-:W-:Y:S01]  /*0620*/  ISETP.EQ.AND P0, PT, R8.reuse, RZ, P0 ;  /* 0x000000ff0800720c */ /* 0x040fe20000702270 */
[----:B------:R-:W-:Y:S01]  /*0630*/  VIADD R8, R8, 0xffffffff ;  /* 0xffffffff08087836 */ /* 0x000fe20000000000 */
[----:B------:R-:W0:Y:S02]  /*0640*/  FENCE.VIEW.ASYNC.S ;  /* 0x00000000000073c6 */ /* 0x000e240000000000 */
[----:B0-----:R0:W2:Y:S01]  /*0650*/  @!UP0 SYNCS.EXCH.64 URZ, [UR6+0xd0], UR4 ;  /* 0x0000d004063f85b2 */ /* 0x0010a20008000100 */
[----:B------:R-:W-:Y:S01]  /*0660*/  @!P3 IMAD.MOV.U32 R18, RZ, RZ, R6 ;  /* 0x000000ffff12b224 */ /* 0x000fe200078e0006 */
[----:B------:R-:W-:Y:S01]  /*0670*/  SEL R16, RZ, 0x1, !P0 ;  /* 0x00000001ff107807 */ /* 0x000fe20004000000 */
[----:B------:R-:W-:Y:S01]  /*0680*/  @!P3 IMAD.MOV.U32 R17, RZ, RZ, R7 ;  /* 0x000000ffff11b224 */ /* 0x000fe200078e0007 */
[----:B------:R-:W-:-:S04]  /*0690*/  ISETP.GE.U32.AND P1, PT, R8, 0x2, PT ;  /* 0x000000020800780c */ /* 0x000fc80003f26070 */
[----:B------:R-:W-:Y:S01]  /*06a0*/  SEL R16, R16, 0x2, P1 ;  /* 0x0000000210107807 */ /* 0x000fe20000800000 */
[----:B------:R0:W2:Y:S01]  /*06b0*/  @!UP1 SYNCS.EXCH.64 URZ, [UR6+0xd8], UR4 ;  /* 0x0000d804063f95b2 */ /* 0x0000a20008000100 */
[----:B------:R-:W-:Y:S01]  /*06c0*/  NOP ;  /* 0x0000000000007918 */ /* 0x000fe20000000000 */
[----:B--234-:R-:W-:Y:S06]  /*06d0*/  BAR.SYNC.DEFER_BLOCKING 0x0 ;  /* 0x0000000000007b1d */ /* 0x01cfec0000010000 */
[----:B------:R-:W-:Y:S05]  /*06e0*/  @!P2 BRA `(.L_x_4) ;  /* 0x000000c40074a947 */ /* 0x000fea0003800000 */
[----:B------:R-:W-:-:S13]  /*06f0*/  ISETP.GT.U32.AND P0, PT, R8, 0x1, PT ;  /* 0x000000010800780c */ /* 0x000fda0003f04070 */
[----:B0-----:R-:W-:Y:S05]  /*0700*/  @P0 EXIT ;  /* 0x000000000000094d */ /* 0x001fea0003800000 */
[----:B------:R-:W-:Y:S01]  /*0710*/  ULDC.64 UR4, c[0x0][0x650] ;  /* 0x0001940000047ab9 */ /* 0x000fe20000000a00 */
[----:B------:R-:W-:Y:S01]  /*0720*/  PRMT R0, RZ, 0x7610, R0 ;  /* 0x00007610ff007816 */ /* 0x000fe20000000000 */
[----:B------:R-:W-:Y:S01]  /*0730*/  IMAD.MOV.U32 R22, RZ, RZ, -0x1 ;  /* 0xffffffffff167424 */ /* 0x000fe200078e00ff */
[----:B------:R-:W-:Y:S01]  /*0740*/  ISETP.GE.U32.AND P0, PT, R18, UR4, PT ;  /* 0x0000000412007c0c */ /* 0x000fe2000bf06070 */
[----:B------:R-:W-:Y:S02]  /*0750*/  IMAD.MOV.U32 R19, RZ, RZ, -0x1 ;  /* 0xffffffffff137424 */ /* 0x000fe400078e00ff */
[----:B------:R-:W-:Y:S01]  /*0760*/  IMAD.MOV.U32 R2, RZ, RZ, -0x1 ;  /* 0xffffffffff027424 */ /* 0x000fe200078e00ff */
[----:B------:R-:W-:-:S13]  /*0770*/  ISETP.GE.U32.AND.EX P0, PT, R17, UR5, PT, P0 ;  /* 0x0000000511007c0c */ /* 0x000fda000bf06100 */
[----:B------:R-:W-:Y:S05]  /*0780*/  @P0 BRA `(.L_x_5) ;  /* 0x00000004005c0947 */ /* 0x000fea0003800000 */
[----:B------:R-:W0:Y:S01]  /*0790*/  LDC.64 R14, c[0x0][0x628] ;  /* 0x00018a00ff0e7b82 */ /* 0x000e220000000a00 */
[----:B------:R-:W-:Y:S02]  /*07a0*/  IMAD.MOV.U32 R6, RZ, RZ, R18 ;  /* 0x000000ffff067224 */ /* 0x000fe400078e0012 */
[----:B------:R-:W-:-:S05]  /*07b0*/  IMAD.MOV.U32 R7, RZ, RZ, R17 ;  /* 0x000000ffff077224 */ /* 0x000fca00078e0011 */
[----:B------:R-:W1:Y:S08]  /*07c0*/  LDC R2, c[0x0][0x630] ;  /* 0x00018c00ff027b82 */ /* 0x000e700000000800 */
[----:B------:R-:W2:Y:S01]  /*07d0*/  LDC.64 R20, c[0x0][0x620] ;  /* 0x00018800ff147b82 */ /* 0x000ea20000000a00 */
[----:B0-----:R-:W-:-:S04]  /*07e0*/  ISETP.NE.U32.AND P0, PT, R14, RZ, PT ;  /* 0x000000ff0e00720c */ /* 0x001fc80003f05070 */
[----:B------:R-:W-:-:S13]  /*07f0*/  ISETP.NE.AND.EX P0, PT, R15, RZ, PT, P0 ;  /* 0x000000ff0f00720c */ /* 0x000fda0003f05300 */
[----:B-12---:R-:W-:Y:S05]  /*0800*/  @!P0 BRA `(.L_x_6) ;  /* 0x0000000000288947 */ /* 0x006fea0003800000 */
[----:B------:R-:W0:Y:S02]  /*0810*/  LDC R11, c[0x0][0x634] ;  /* 0x00018d00ff0b7b82 */ /* 0x000e240000000800 */
[----:B0-----:R-:W-:-:S05]  /*0820*/  IADD3 R11, P0, R18, R11, RZ ;  /* 0x0000000b120b7210 */ /* 0x001fca0007f1e0ff */
[----:B------:R-:W-:-:S04]  /*0830*/  IMAD.X R13, RZ, RZ, R17, P0 ;  /* 0x000000ffff0d7224 */ /* 0x000fc800000e0611 */
[----:B------:R-:W-:-:S04]  /*0840*/  IMAD.WIDE.U32 R6, R13, R14, RZ ;  /* 0x0000000e0d067225 */ /* 0x000fc800078e00ff */
[----:B------:R-:W-:-:S04]  /*0850*/  IMAD.WIDE.U32 R8, P0, R11, R15, R6 ;  /* 0x0000000f0b087225 */ /* 0x000fc80007800006 */
[----:B------:R-:W-:-:S04]  /*0860*/  IMAD.WIDE.U32 R6, R11, R14, RZ ;  /* 0x0000000e0b067225 */ /* 0x000fc800078e00ff */
[----:B------:R-:W-:Y:S01]  /*0870*/  IMAD.X R11, RZ, RZ, RZ, P0 ;  /* 0x000000ffff0b7224 */ /* 0x000fe200000e06ff */
[----:B------:R-:W-:Y:S01]  /*0880*/  IADD3 RZ, P0, R7, R8, RZ ;  /* 0x0000000807ff7210 */ /* 0x000fe20007f1e0ff */
[----:B------:R-:W-:-:S04]  /*0890*/  IMAD.MOV.U32 R10, RZ, RZ, R9 ;  /* 0x000000ffff0a7224 */ /* 0x000fc800078e0009 */
[----:B------:R-:W-:-:S08]  /*08a0*/  IMAD.WIDE.U32.X R6, R13, R15, R10, P0 ;  /* 0x0000000f0d067225 */ /* 0x000fd000000e040a */
.L_x_6:
[-CC-:B------:R-:W-:Y:S01]  /*08b0*/  SHF.R.U64 R26, R6, R2.reuse, R7.reuse ;  /* 0x00000002061a7219 */ /* 0x180fe20000001207 */
[----:B------:R-:W0:Y:S01]  /*08c0*/  LDC.64 R24, c[0x0][0x640] ;  /* 0x00019000ff187b82 */ /* 0x000e220000000a00 */
[----:B------:R-:W-:Y:S01]  /*08d0*/  SHF.R.U32.HI R2, RZ, R2, R7 ;  /* 0x00000002ff027219 */ /* 0x000fe20000011607 */
[----:B------:R-:W-:Y:S01]  /*08e0*/  ULDC UR4, c[0x0][0x150] ;  /* 0x0000540000047ab9 */ /* 0x000fe20000000800 */
[----:B------:R-:W-:Y:S01]  /*08f0*/  IADD3 R9, P0, RZ, -R26, RZ ;  /* 0x8000001aff097210 */ /* 0x000fe20007f1e0ff */
[----:B------:R-:W-:Y:S01]  /*0900*/  IMAD.MOV.U32 R19, RZ, RZ, R17 ;  /* 0x000000ffff137224 */ /* 0x000fe200078e0011 */
[----:B------:R-:W-:-:S03]  /*0910*/  I2FP.F32.U32 R0, R4 ;  /* 0x0000000400007245 */ /* 0x000fc60000201000 */
[----:B------:R-:W-:Y:S01]  /*0920*/  IMAD.X R11, RZ, RZ, ~R2, P0 ;  /* 0x000000ffff0b7224 */ /* 0x000fe200000e0e02 */
[----:B------:R-:W1:Y:S01]  /*0930*/  LDC R8, c[0x0][0x618] ;  /* 0x00018600ff087b82 */ /* 0x000e620000000800 */
[----:B------:R-:W-:Y:S01]  /*0940*/  FMUL R0, R0, UR4 ;  /* 0x0000000400007c20 */ /* 0x000fe20008400000 */
[----:B------:R-:W-:Y:S01]  /*0950*/  IMAD.WIDE.U32 R6, R9, R20, R18 ;  /* 0x0000001409067225 */ /* 0x000fe200078e0012 */
[----:B------:R-:W-:-:S03]  /*0960*/  ULDC UR4, c[0x0][0x154] ;  /* 0x0000550000047ab9 */ /* 0x000fc60000000800 */
[----:B------:R-:W-:Y:S01]  /*0970*/  IMAD R2, R11, R20, RZ ;  /* 0x000000140b027224 */ /* 0x000fe200078e02ff */
[----:B------:R-:W2:Y:S01]  /*0980*/  F2I.U32.TRUNC.NTZ R0, R0 ;  /* 0x0000000000007305 */ /* 0x000ea2000020f000 */
[----:B------:R-:W3:Y:S02]  /*0990*/  LDC R5, c[0x0][0x144] ;  /* 0x00005100ff057b82 */ /* 0x000ee40000000800 */
[----:B------:R-:W-:Y:S01]  /*09a0*/  IMAD R9, R9, R21, R2 ;  /* 0x0000001509097224 */ /* 0x000fe200078e0202 */
[----:B------:R-:W-:-:S03]  /*09b0*/  I2FP.F32.U32 R2, R3 ;  /* 0x0000000300027245 */ /* 0x000fc60000201000 */
[----:B------:R-:W-:Y:S01]  /*09c0*/  IMAD.IADD R7, R7, 0x1, R9 ;  /* 0x0000000107077824 */ /* 0x000fe200078e0209 */
[----:B0-----:R-:W-:Y:S01]  /*09d0*/  ISETP.NE.U32.AND P0, PT, R24, RZ, PT ;  /* 0x000000ff1800720c */ /* 0x001fe20003f05070 */
[----:B------:R-:W0:Y:S03]  /*09e0*/  LDC R11, c[0x0][0x608] ;  /* 0x00018200ff0b7b82 */ /* 0x000e260000000800 */
[----:B------:R-:W-:Y:S01]  /*09f0*/  ISETP.NE.AND.EX P0, PT, R25, RZ, PT, P0 ;  /* 0x000000ff1900720c */ /* 0x000fe20003f05300 */
[----:B--2---:R-:W-:-:S04]  /*0a00*/  IMAD.MOV R9, RZ, RZ, -R0 ;  /* 0x000000ffff097224 */ /* 0x004fc800078e0a00 */
[----:B------:R-:W2:Y:S01]  /*0a10*/  LDC R13, c[0x0][0x658] ;  /* 0x00019600ff0d7b82 */ /* 0x000ea20000000800 */
[-CC-:B-1----:R-:W-:Y:S02]  /*0a20*/  SHF.R.U64 R15, R6, R8.reuse, R7.reuse ;  /* 0x00000008060f7219 */ /* 0x182fe40000001207 */
[----:B------:R-:W-:-:S05]  /*0a30*/  SHF.R.U32.HI R6, RZ, R8, R7 ;  /* 0x00000008ff067219 */ /* 0x000fca0000011607 */
[----:B------:R-:W1:Y:S01]  /*0a40*/  LDC R12, c[0x0][0x148] ;  /* 0x00005200ff0c7b82 */ /* 0x000e620000000800 */
[----:B---3--:R-:W-:Y:S02]  /*0a50*/  IMAD R0, R5, R9, R4 ;  /* 0x0000000905007224 */ /* 0x008fe400078e0204 */
[----:B------:R-:W-:Y:S01]  /*0a60*/  FMUL R5, R2, UR4 ;  /* 0x0000000402057c20 */ /* 0x000fe20008400000 */
[----:B------:R-:W-:-:S04]  /*0a70*/  IMAD.MOV.U32 R4, RZ, RZ, -0x1 ;  /* 0xffffffffff047424 */ /* 0x000fc800078e00ff */
[----:B------:R-:W3:Y:S01]  /*0a80*/  LDC R19, c[0x0][0x600] ;  /* 0x00018000ff137b82 */ /* 0x000ee20000000800 */
[-CC-:B0-----:R-:W-:Y:S02]  /*0a90*/  SHF.R.U64 R21, R15, R11.reuse, R6.reuse ;  /* 0x0000000b0f157219 */ /* 0x181fe40000001206 */
[----:B------:R-:W-:Y:S01]  /*0aa0*/  SHF.R.U32.HI R2, RZ, R11, R6 ;  /* 0x0000000bff027219 */ /* 0x000fe20000011606 */
[----:B------:R-:W-:Y:S01]  /*0ab0*/  IMAD.MOV.U32 R6, RZ, RZ, 0x1 ;  /* 0x00000001ff067424 */ /* 0x000fe200078e00ff */
[----:B------:R0:W4:Y:S03]  /*0ac0*/  F2I.U32.TRUNC.NTZ R11, R5 ;  /* 0x00000005000b7305 */ /* 0x000126000020f000 */
[----:B------:R-:W1:Y:S01]  /*0ad0*/  LDC R14, c[0x0][0x648] ;  /* 0x00019200ff0e7b82 */ /* 0x000e620000000800 */
[-C--:B--2---:R-:W-:Y:S02]  /*0ae0*/  SHF.L.U32 R4, R4, R13.reuse, RZ ;  /* 0x0000000d04047219 */ /* 0x084fe400000006ff */
[----:B------:R-:W-:-:S02]  /*0af0*/  SHF.R.U64 R28, R21, R13, R2 ;  /* 0x0000000d151c7219 */ /* 0x000fc40000001202 */
[----:B------:R-:W-:Y:S02]  /*0b00*/  LOP3.LUT R10, RZ, R4, RZ, 0x33, !PT ;  /* 0x00000004ff0a7212 */ /* 0x000fe400078e33ff */
[-C--:B0-----:R-:W-:Y:S01]  /*0b10*/  SHF.R.U32.HI R5, RZ, R13.reuse, R2 ;  /* 0x0000000dff057219 */ /* 0x081fe20000011602 */
[----:B------:R-:W0:Y:S01]  /*0b20*/  LDC R20, c[0x0][0x638] ;  /* 0x00018e00ff147b82 */ /* 0x000e220000000800 */
[----:B------:R-:W-:Y:S01]  /*0b30*/  SHF.L.U32 R2, R6, R13, RZ ;  /* 0x0000000d06027219 */ /* 0x000fe200000006ff */
[----:B------:R-:W-:-:S06]  /*0b40*/  IMAD.MOV.U32 R4, RZ, RZ, R28 ;  /* 0x000000ffff047224 */ /* 0x000fcc00078e001c */
[----:B------:R-:W2:Y:S01]  /*0b50*/  LDC R22, c[0x0][0x610] ;  /* 0x00018400ff167b82 */ /* 0x000ea20000000800 */
[----:B---34-:R-:W-:Y:S05]  /*0b60*/  @!P0 BRA `(.L_x_7) ;  /* 0x0000000000288947 */ /* 0x018fea0003800000 */
[----:B------:R-:W3:Y:S02]  /*0b70*/  LDC R9, c[0x0][0x64c] ;  /* 0x00019300ff097b82 */ /* 0x000ee40000000800 */
[----:B---3--:R-:W-:-:S05]  /*0b80*/  IADD3 R9, P0, R28, R9, RZ ;  /* 0x000000091c097210 */ /* 0x008fca0007f1e0ff */
        /* <DEDUP_REMOVED lines=8> */
.L_x_7:
[----:B-1----:R-:W-:Y:S01]  /*0c10*/  SHF.R.U64 R4, R4, R14, R5 ;  /* 0x0000000e04047219 */ /* 0x002fe20000001205 */
[----:B------:R-:W-:Y:S01]  /*0c20*/  IMAD.MOV R11, RZ, RZ, -R11 ;  /* 0x000000ffff0b7224 */ /* 0x000fe200078e0a0b */
[----:B------:R-:W-:Y:S01]  /*0c30*/  LOP3.LUT R5, R21, R10, RZ, 0xc0, !PT ;  /* 0x0000000a15057212 */ /* 0x000fe200078ec0ff */
[----:B------:R-:W-:Y:S02]  /*0c40*/  VIADD R6, R19, 0xffffffff ;  /* 0xffffffff13067836 */ /* 0x000fe40000000000 */
[----:B------:R-:W-:Y:S02]  /*0c50*/  IMAD.MOV R7, RZ, RZ, -R4 ;  /* 0x000000ffff077224 */ /* 0x000fe400078e0a04 */
[----:B------:R-:W-:Y:S01]  /*0c60*/  @P3 IMAD R0, R12, R11, R3 ;  /* 0x0000000b0c003224 */ /* 0x000fe200078e0203 */
[----:B------:R-:W-:Y:S01]  /*0c70*/  LOP3.LUT R3, R15, R6, RZ, 0xc0, !PT ;  /* 0x000000060f037212 */ /* 0x000fe200078ec0ff */
[----:B------:R-:W-:Y:S02]  /*0c80*/  IMAD R5, R2, R4, R5 ;  /* 0x0000000402057224 */ /* 0x000fe400078e0205 */
[----:B0-----:R-:W-:-:S02]  /*0c90*/  IMAD R2, R7, R20, R28 ;  /* 0x0000001407027224 */ /* 0x001fc400078e021c */
[----:B--2---:R-:W-:Y:S02]  /*0ca0*/  IMAD R22, R5, R22, R0 ;  /* 0x0000001605167224 */ /* 0x004fe400078e0200 */
[----:B------:R-:W-:Y:S02]  /*0cb0*/  IMAD R3, R2, R19, R3 ;  /* 0x0000001302037224 */ /* 0x000fe400078e0203 */
[----:B------:R-:W-:Y:S02]  /*0cc0*/  IMAD.MOV.U32 R0, RZ, RZ, 0x1 ;  /* 0x00000001ff007424 */ /* 0x000fe400078e00ff */
[----:B------:R-:W-:Y:S01]  /*0cd0*/  IMAD.MOV.U32 R2, RZ, RZ, R26 ;  /* 0x000000ffff027224 */ /* 0x000fe200078e001a */
[----:B------:R-:W-:Y:S02]  /*0ce0*/  SEL R19, R3, R22, !P3 ;  /* 0x0000001603137207 */ /* 0x000fe40005800000 */
[----:B------:R-:W-:-:S07]  /*0cf0*/  SEL R22, R22, R3, !P3 ;  /* 0x0000000316167207 */ /* 0x000fce0005800000 */
.L_x_5:
[----:B------:R-:W-:-:S08]  /*0d00*/  NOP ;  /* 0x0000000000007918 */ /* 0x000fd00000000000 */
[----:B------:R-:W0:Y:S02]  /*0d10*/  USETMAXREG.TRY_ALLOC.CTAPOOL UP0, 0xe8 ;  /* 0x000000e8000079c8 */ /* 0x000e240008000600 */
[----:B0-----:R-:W-:-:S13]  /*0d20*/  PLOP3.LUT P0, PT, PT, PT, UP0, 0x80, 0x0 ;  /* 0x000000000000781c */ /* 0x001fda0003f0f008 */
[----:B------:R-:W-:Y:S05]  /*0d30*/  @!P0 BRA `(.L_x_5) ;  /* 0xfffffffc00f08947 */ /* 0x000fea000383ffff */
[----:B------:R-:W-:Y:S01]  /*0d40*/  ULDC.64 UR4, c[0x0][0x598] ;  /* 0x0001660000047ab9 */ /* 0x000fe20000000a00 */
[----:B------:R-:W-:Y:S01]  /*0d50*/  ULDC.64 UR36, c[0x0][0x208] ;  /* 0x0000820000247ab9 */ /* 0x000fe20000000a00 */
[----:B------:R-:W-:-:S04]  /*0d60*/  ISETP.NE.U32.AND P0, PT, RZ, UR4, PT ;  /* 0x00000004ff007c0c */ /* 0x000fc8000bf05070 */
[----:B------:R-:W-:-:S13]  /*0d70*/  ISETP.NE.AND.EX P0, PT, RZ, UR5, PT, P0 ;  /* 0x00000005ff007c0c */ /* 0x000fda000bf05300 */
[----:B------:R-:W-:Y:S05]  /*0d80*/  @!P0 BRA `(.L_x_8) ;  /* 0x00000000001c8947 */ /* 0x000fea0003800000 */
[----:B------:R-:W0:Y:S02]  /*0d90*/  LDC.64 R4, c[0x0][0x598] ;  /* 0x00016600ff047b82 */ /* 0x000e240000000a00 */
[----:B0-----:R-:W2:Y:S02]  /*0da0*/  LDG.E.64 R4, desc[UR36][R4.64] ;  /* 0x0000002404047981 */ /* 0x001ea4000c1e1b00 */
[----:B--2---:R-:W-:-:S04]  /*0db0*/  ISETP.NE.U32.AND P0, PT, R4, RZ, PT ;  /* 0x000000ff0400720c */ /* 0x004fc80003f05070 */
[----:B------:R-:W-:-:S13]  /*0dc0*/  ISETP.NE.AND.EX P0, PT, R5, RZ, PT, P0 ;  /* 0x000000ff0500720c */ /* 0x000fda0003f05300 */
[----:B------:R-:W-:Y:S05]  /*0dd0*/  @!P0 BRA `(.L_x_8) ;  /* 0x0000000000088947 */ /* 0x000fea0003800000 */
[----:B------:R0:W5:Y:S01]  /*0de0*/  LD.E R185, desc[UR36][R4.64] ;  /* 0x0000002404b97980 */ /* 0x000162000c101900 */
[----:B------:R-:W-:Y:S05]  /*0df0*/  BRA `(.L_x_9) ;  /* 0x0000000000247947 */ /* 0x000fea0003800000 */
.L_x_8:
[----:B------:R-:W-:Y:S02]  /*0e00*/  ULDC.64 UR4, c[0x0][0x588] ;  /* 0x0001620000047ab9 */ /* 0x000fe40000000a00 */
[----:B------:R-:W-:-:S04]  /*0e10*/  ISETP.NE.U32.AND P0, PT, RZ, UR4, PT ;  /* 0x00000004ff007c0c */ /* 0x000fc8000bf05070 */
[----:B------:R-:W-:-:S13]  /*0e20*/  ISETP.NE.AND.EX P0, PT, RZ, UR5, PT, P0 ;  /* 0x00000005ff007c0c */ /* 0x000fda000bf05300 */
[----:B------:R-:W-:Y:S05]  /*0e30*/  @!P0 BRA `(.L_x_10) ;  /* 0x00000000000c8947 */ /* 0x000fea0003800000 */
[----:B------:R-:W0:Y:S02]  /*0e40*/  LDC.64 R4, c[0x0][0x588] ;  /* 0x00016200ff047b82 */ /* 0x000e240000000a00 */
[----:B0-----:R1:W5:Y:S01]  /*0e50*/  LDG.E R185, desc[UR36][R4.64] ;  /* 0x0000002404b97981 */ /* 0x001362000c1e1900 */
[----:B------:R-:W-:Y:S05]  /*0e60*/  BRA `(.L_x_9) ;  /* 0x0000000000087947 */ /* 0x000fea0003800000 */
.L_x_10:
[----:B------:R-:W-:Y:S02]  /*0e70*/  ULDC UR4, c[0x0][0x580] ;  /* 0x0001600000047ab9 */ /* 0x000fe40000000800 */
[----:B------:R-:W-:-:S07]  /*0e80*/  IMAD.U32 R185, RZ, RZ, UR4 ;  /* 0x00000004ffb97e24 */ /* 0x000fce000f8e00ff */
.L_x_9:
[----:B------:R-:W-:Y:S02]  /*0e90*/  ULDC.64 UR4, c[0x0][0x5a0] ;  /* 0x0001680000047ab9 */ /* 0x000fe40000000a00 */
[----:B------:R-:W-:-:S04]  /*0ea0*/  ISETP.NE.U32.AND P0, PT, RZ, UR4, PT ;  /* 0x00000004ff007c0c */ /* 0x000fc8000bf05070 */
[----:B------:R-:W-:-:S13]  /*0eb0*/  ISETP.NE.AND.EX P0, PT, RZ, UR5, PT, P0 ;  /* 0x00000005ff007c0c */ /* 0x000fda000bf05300 */
[----:B------:R-:W-:Y:S05]  /*0ec0*/  @!P0 BRA `(.L_x_11) ;  /* 0x00000000001c8947 */ /* 0x000fea0003800000 */
[----:B01----:R-:W0:Y:S02]  /*0ed0*/  LDC.64 R4, c[0x0][0x5a0] ;  /* 0x00016800ff047b82 */ /* 0x003e240000000a00 */
[----:B0-----:R-:W2:Y:S02]  /*0ee0*/  LDG.E.64 R4, desc[UR36][R4.64] ;  /* 0x0000002404047981 */ /* 0x001ea4000c1e1b00 */
[----:B--2---:R-:W-:-:S04]  /*0ef0*/  ISETP.NE.U32.AND P0, PT, R4, RZ, PT ;  /* 0x000000ff0400720c */ /* 0x004fc80003f05070 */
[----:B------:R-:W-:-:S13]  /*0f00*/  ISETP.NE.AND.EX P0, PT, R5, RZ, PT, P0 ;  /* 0x000000ff0500720c */ /* 0x000fda0003f05300 */
[----:B------:R-:W-:Y:S05]  /*0f10*/  @!P0 BRA `(.L_x_11) ;  /* 0x0000000000088947 */ /* 0x000fea0003800000 */
[----:B------:R0:W5:Y:S01]  /*0f20*/  LD.E R184, desc[UR36][R4.64] ;  /* 0x0000002404b87980 */ /* 0x000162000c101900 */
[----:B------:R-:W-:Y:S05]  /*0f30*/  BRA `(.L_x_12) ;  /* 0x0000000000247947 */ /* 0x000fea0003800000 */
.L_x_11:
[----:B------:R-:W-:Y:S02]  /*0f40*/  ULDC.64 UR4, c[0x0][0x590] ;  /* 0x0001640000047ab9 */ /* 0x000fe40000000a00 */
[----:B------:R-:W-:-:S04]  /*0f50*/  ISETP.NE.U32.AND P0, PT, RZ, UR4, PT ;  /* 0x00000004ff007c0c */ /* 0x000fc8000bf05070 */
[----:B------:R-:W-:-:S13]  /*0f60*/  ISETP.NE.AND.EX P0, PT, RZ, UR5, PT, P0 ;  /* 0x00000005ff007c0c */ /* 0x000fda000bf05300 */
[----:B------:R-:W-:Y:S05]  /*0f70*/  @!P0 BRA `(.L_x_13) ;  /* 0x00000000000c8947 */ /* 0x000fea0003800000 */
[----:B01----:R-:W0:Y:S02]  /*0f80*/  LDC.64 R4, c[0x0][0x590] ;  /* 0x00016400ff047b82 */ /* 0x003e240000000a00 */
[----:B0-----:R1:W5:Y:S01]  /*0f90*/  LDG.E R184, desc[UR36][R4.64] ;  /* 0x0000002404b87981 */ /* 0x001362000c1e1900 */
[----:B------:R-:W-:Y:S05]  /*0fa0*/  BRA `(.L_x_12) ;  /* 0x0000000000087947 */ /* 0x000fea0003800000 */
.L_x_13:
[----:B------:R-:W-:Y:S02]  /*0fb0*/  ULDC UR4, c[0x0][0x584] ;  /* 0x0001610000047ab9 */ /* 0x000fe40000000800 */
[----:B------:R-:W-:-:S07]  /*0fc0*/  IMAD.U32 R184, RZ, RZ, UR4 ;  /* 0x00000004ffb87e24 */ /* 0x000fce000f8e00ff */
.L_x_12:
[----:B------:R-:W-:-:S13]  /*0fd0*/  LOP3.LUT P0, RZ, R0, 0xff, RZ, 0xc0, !PT ;  /* 0x000000ff00ff7812 */ /* 0x000fda000780c0ff */
[----:B------:R-:W-:Y:S05]  /*0fe0*/  @!P0 EXIT ;  /* 0x000000000000894d */ /* 0x000fea0003800000 */
[----:B------:R-:W-:Y:S01]  /*0ff0*/  ULDC UR4, c[0x0][0x28c] ;  /* 0x0000a30000047ab9 */ /* 0x000fe20000000800 */
[----:B------:R-:W-:Y:S01]  /*1000*/  LOP3.LUT R198, R16, 0x1, RZ, 0xfc, !PT ;  /* 0x0000000110c67812 */ /* 0x000fe200078efcff */
[----:B------:R-:W-:Y:S01]  /*1010*/  UIADD3 UR4, UR4, 0xf, URZ ;  /* 0x0000000f04047890 */ /* 0x000fe2000fffe03f */
[----:B------:R-:W-:Y:S01]  /*1020*/  UMOV UR38, URZ ;  /* 0x0000003f00267c82 */ /* 0x000fe20008000000 */
[----:B------:R-:W-:Y:S02]  /*1030*/  UMOV UR39, URZ ;  /* 0x0000003f00277c82 */ /* 0x000fe40008000000 */
[----:B------:R-:W-:-:S04]  /*1040*/  USHF.R.S32.HI UR5, URZ, 0x1f, UR4 ;  /* 0x0000001f3f057899 */ /* 0x000fc80008011404 */
[----:B------:R-:W-:-:S04]  /*1050*/  ULEA.HI UR5, UR5, UR4, URZ, 0x4 ;  /* 0x0000000405057291 */ /* 0x000fc8000f8f203f */
[----:B------:R-:W-:-:S12]  /*1060*/  USHF.R.S32.HI UR40, URZ, 0x4, UR5 ;  /* 0x000000043f287899 */ /* 0x000fd80008011405 */
.L_x_339:
[----:B------:R-:W-:Y:S01]  /*1070*/  LOP3.LUT R0, R23, 0x80, RZ, 0xc0, !PT ;  /* 0x0000008017007812 */ /* 0x000fe200078ec0ff */
[----:B------:R-:W2:Y:S01]  /*1080*/  S2UR UR6, SR_CgaCtaId ;  /* 0x00000000000679c3 */ /* 0x000ea20000008800 */
[----:B------:R-:W-:Y:S02]  /*1090*/  UMOV UR41, 0x400 ;  /* 0x0000040000297882 */ /* 0x000fe40000000000 */
[----:B------:R-:W-:-:S06]  /*10a0*/  SHF.R.U32.HI R0, RZ, 0x7, R0 ;  /* 0x00000007ff007819 */ /* 0x000fcc0000011600 */
[----:B---3--:R-:W3:Y:S01]  /*10b0*/  SHFL.IDX PT, R0, R0, RZ, 0x1f ;  /* 0x00001fff00007589 */ /* 0x008ee200000e0000 */
[----:B--2---:R-:W-:Y:S01]  /*10c0*/  ULEA UR41, UR6, UR41, 0x18 ;  /* 0x0000002906297291 */ /* 0x004fe2000f8ec03f */
[----:B---3--:R-:W-:-:S13]  /*10d0*/  R2UR UR4, R0 ;  /* 0x00000000000472ca */ /* 0x008fda00000e0000 */
[----:B------:R-:W-:-:S04]  /*10e0*/  ULEA.HI UR5, UR4, UR4, URZ, 0x1 ;  /* 0x0000000404057291 */ /* 0x000fc8000f8f083f */
[----:B------:R-:W-:-:S04]  /*10f0*/  ULOP3.LUT UR5, UR5, 0x1ffffe, URZ, 0xc0, !UPT ;  /* 0x001ffffe05057892 */ /* 0x000fc8000f8ec03f */
[----:B------:R-:W-:-:S03]  /*1100*/  UIADD3 UR5, UR4, -UR5, URZ ;  /* 0x8000000504057290 */ /* 0x000fc6000fffe03f */
[----:B------:R-:W-:Y:S01]  /*1110*/  ULDC UR4, c[0x0][0x28c] ;  /* 0x0000a30000047ab9 */ /* 0x000fe20000000800 */
[----:B------:R-:W-:Y:S01]  /*1120*/  ULEA UR5, UR5, UR41, 0xb ;  /* 0x0000002905057291 */ /* 0x000fe2000f8e583f */
[----:B------:R-:W-:-:S03]  /*1130*/  ISETP.LT.AND P0, PT, RZ, UR4, PT ;  /* 0x00000004ff007c0c */ /* 0x000fc6000bf01270 */
[----:B------:R-:W-:-:S04]  /*1140*/  UIADD3 UR5, UR5, 0x180, URZ ;  /* 0x0000018005057890 */ /* 0x000fc8000fffe03f */
[----:B------:R-:W-:-:S04]  /*1150*/  USHF.R.U32.HI UR5, URZ, 0x4, UR5 ;  /* 0x000000043f057899 */ /* 0x000fc80008011605 */
[----:B------:R-:W-:Y:S02]  /*1160*/  ULOP3.LUT UR42, UR5, 0x3fff, URZ, 0xc0, !UPT ;  /* 0x00003fff052a7892 */ /* 0x000fe4000f8ec03f */
[----:B-1--45:R-:W-:Y:S10]  /*1170*/  @P0 BRA `(.L_x_14) ;  /* 0x0000000000400947 */ /* 0x032ff40003800000 */
[----:B------:R-:W-:Y:S01]  /*1180*/  MOV R0, 0x0 ;  /* 0x0000000000007802 */ /* 0x000fe20000000f00 */
[----:B------:R-:W-:Y:S01]  /*1190*/  ULDC.64 UR4, c[0x4][0x68] ;  /* 0x01001a0000047ab9 */ /* 0x000fe20000000a00 */
[----:B------:R-:W-:Y:S01]  /*11a0*/  ULDC.64 UR6, c[0x4][0x8] ;  /* 0x0100020000067ab9 */ /* 0x000fe20000000a00 */
[----:B01----:R-:W-:Y:S01]  /*11b0*/  IMAD.U32 R4, RZ, RZ, UR4 ;  /* 0x00000004ff047e24 */ /* 0x003fe2000f8e00ff */
[----:B------:R0:W1:Y:S01]  /*11c0*/  LDC.64 R14, c[0x4][R0] ;  /* 0x01000000000e7b82 */ /* 0x0000620000000a00 */
[----:B------:R-:W-:Y:S01]  /*11d0*/  IMAD.U32 R5, RZ, RZ, UR5 ;  /* 0x00000005ff057e24 */ /* 0x000fe2000f8e00ff */
[----:B------:R-:W-:Y:S01]  /*11e0*/  ULDC.64 UR4, c[0x4][0x70] ;  /* 0x01001c0000047ab9 */ /* 0x000fe20000000a00 */
[----:B------:R-:W-:Y:S02]  /*11f0*/  IMAD.U32 R10, RZ, RZ, UR6 ;  /* 0x00000006ff0a7e24 */ /* 0x000fe4000f8e00ff */
[----:B------:R-:W-:Y:S02]  /*1200*/  IMAD.U32 R6, RZ, RZ, UR4 ;  /* 0x00000004ff067e24 */ /* 0x000fe4000f8e00ff */
[----:B------:R-:W-:-:S02]  /*1210*/  IMAD.U32 R7, RZ, RZ, UR5 ;  /* 0x00000005ff077e24 */ /* 0x000fc4000f8e00ff */
[----:B------:R-:W-:Y:S02]  /*1220*/  IMAD.U32 R11, RZ, RZ, UR7 ;  /* 0x00000007ff0b7e24 */ /* 0x000fe4000f8e00ff */
[----:B------:R-:W-:Y:S02]  /*1230*/  IMAD.MOV.U32 R8, RZ, RZ, 0x1e1 ;  /* 0x000001e1ff087424 */ /* 0x000fe400078e00ff */
[----:B------:R-:W-:Y:S02]  /*1240*/  IMAD.MOV.U32 R12, RZ, RZ, 0x1 ;  /* 0x00000001ff0c7424 */ /* 0x000fe400078e00ff */
[----:B0-----:R-:W-:-:S07]  /*1250*/  IMAD.MOV.U32 R13, RZ, RZ, RZ ;  /* 0x000000ffff0d7224 */ /* 0x001fce00078e00ff */
[----:B------:R-:W-:-:S07]  /*1260*/  LEPC R20, `(.L_x_14) ;  /* 0x000000001014794e */ /* 0x000fce0000000000 */
[----:B-1---5:R-:W-:Y:S05]  /*1270*/  CALL.ABS.NOINC R14 ;  /* 0x000000000e007343 */ /* 0x022fea0003c00000 */
.L_x_14:
[----:B------:R-:W-:-:S13]  /*1280*/  ISETP.NE.AND P0, PT, R198, 0x3, PT ;  /* 0x00000003c600780c */ /* 0x000fda0003f05270 */
[----:B------:R-:W-:Y:S05]  /*1290*/  @!P0 BRA `(.L_x_15) ;  /* 0x0000000000048947 */ /* 0x000fea0003800000 */
[----:B------:R-:W-:Y:S01]  /*12a0*/  BPT.TRAP 0x1 ;  /* 0x000000040000795c */ /* 0x000fe20000300000 */
.L_x_15:
[----:B------:R-:W-:Y:S02]  /*12b0*/  IMAD.U32 R3, RZ, RZ, UR39 ;  /* 0x00000027ff037e24 */ /* 0x000fe4000f8e00ff */
[----:B------:R-:W-:-:S03]  /*12c0*/  IMAD.U32 R0, RZ, RZ, UR38 ;  /* 0x00000026ff007e24 */ /* 0x000fc6000f8e00ff */
[----:B------:R-:W-:Y:S02]  /*12d0*/  LEA R3, R3, UR41, 0x3 ;  /* 0x0000002903037c11 */ /* 0x000fe4000f8e18ff */
[----:B------:R-:W-:-:S04]  /*12e0*/  SHF.L.U32 R0, R0, 0x1f, RZ ;  /* 0x0000001f00007819 */ /* 0x000fc800000006ff */
[----:B------:R2:W3:Y:S01]  /*12f0*/  SYNCS.PHASECHK.TRANS64.TRYWAIT P1, [R3+URZ], R0 ;  /* 0x00000000030075a7 */ /* 0x0004e2000802017f */
[----:B------:R-:W-:Y:S05]  /*1300*/  @!P0 BRA `(.L_x_16) ;  /* 0x0000000000048947 */ /* 0x000fea0003800000 */
[----:B------:R-:W-:Y:S01]  /*1310*/  BPT.TRAP 0x1 ;  /* 0x000000040000795c */ /* 0x000fe20000300000 */
.L_x_16:
[----:B---3--:R-:W-:Y:S05]  /*1320*/  @P1 BRA `(.L_x_17) ;  /* 0x0000000000081947 */ /* 0x008fea0003800000 */
[----:B------:R-:W3:Y:S02]  /*1330*/  SYNCS.PHASECHK.TRANS64.TRYWAIT P1, [R3+URZ], R0 ;  /* 0x00000000030075a7 */ /* 0x000ee4000802017f */
[----:B---3--:R-:W-:Y:S05]  /*1340*/  @!P1 BRA `(.L_x_18) ;  /* 0x000000d400249947 */ /* 0x008fea0003800000 */
.L_x_17:
[----:B------:R-:W-:-:S04]  /*1350*/  UISETP.LT.AND UP0, UPT, UR40, 0x1, UPT ;  /* 0x000000012800788c */ /* 0x000fc8000bf01270 */
[----:B------:R-:W-:-:S06]  /*1360*/  USEL UR4, UR40, 0x1, UP0 ;  /* 0x0000000128047887 */ /* 0x000fcc0008000000 */
[----:B--23--:R-:W-:Y:S01]  /*1370*/  IMAD.U32 R0, RZ, RZ, UR4 ;  /* 0x00000004ff007e24 */ /* 0x00cfe2000f8e00ff */
[----:B------:R-:W-:Y:S05]  /*1380*/  WARPSYNC.ALL ;  /* 0x0000000000007948 */ /* 0x000fea0003800000 */
[----:B------:R-:W-:-:S04]  /*1390*/  IADD3 R0, -R0, UR40, RZ ;  /* 0x0000002800007c10 */ /* 0x000fc8000fffe1ff */
[----:B------:R-:W-:Y:S01]  /*13a0*/  ISETP.GE.AND P1, PT, R0, 0x1, PT ;  /* 0x000000010000780c */ /* 0x000fe20003f26270 */
[----:B------:R-:W-:Y:S01]  /*13b0*/  UIADD3 UR4, UR41, 0x30180, URZ ;  /* 0x0003018029047890 */ /* 0x000fe2000fffe03f */
[----:B------:R-:W-:Y:S01]  /*13c0*/  WARPGROUP.ARRIVE ;  /* 0x00000000000079c5 */ /* 0x000fe20000000000 */
[----:B------:R-:W-:Y:S02]  /*13d0*/  ULOP3.LUT UR28, UR42, 0x10000, URZ, 0xfc, !UPT ;  /* 0x000100002a1c7892 */ /* 0x000fe4000f8efc3f */
[----:B------:R-:W-:Y:S02]  /*13e0*/  USHF.R.U32.HI UR4, URZ, 0x4, UR4 ;  /* 0x000000043f047899 */ /* 0x000fe40008011604 */
[----:B------:R-:W-:Y:S02]  /*13f0*/  ULEA UR16, UR39, UR28, 0xa ;  /* 0x0000001c27107291 */ /* 0x000fe4000f8e503f */
[----:B------:R-:W-:Y:S01]  /*1400*/  ULOP3.LUT UR4, UR4, 0x3fff, URZ, 0xc0, !UPT ;  /* 0x00003fff04047892 */ /* 0x000fe2000f8ec03f */
[----:B------:R-:W-:Y:S01]  /*1410*/  UMOV UR17, 0xc0000010 ;  /* 0xc000001000117882 */ /* 0x000fe20000000000 */
[----:B------:R-:W-:-:S02]  /*1420*/  UMOV UR19, 0xc0000010 ;  /* 0xc000001000137882 */ /* 0x000fc40000000000 */
[----:B------:R-:W-:Y:S01]  /*1430*/  ULOP3.LUT UR29, UR4, 0x10000, URZ, 0xfc, !UPT ;  /* 0x00010000041d7892 */ /* 0x000fe2000f8efc3f */
[----:B------:R-:W-:Y:S02]  /*1440*/  UMOV UR5, UR17 ;  /* 0x0000001100057c82 */ /* 0x000fe40008000000 */
[----:B------:R-:W-:Y:S01]  /*1450*/  UMOV UR4, UR16 ;  /* 0x0000001000047c82 */ /* 0x000fe20008000000 */
[----:B------:R-:W-:Y:S01]  /*1460*/  UIMAD UR18, UR39, 0xa0, UR29 ;  /* 0x000000a0271278a4 */ /* 0x000fe2000f8e021d */
[----:B------:R-:W-:Y:S01]  /*1470*/  UMOV UR7, 0xc0000010 ;  /* 0xc000001000077882 */ /* 0x000fe20000000000 */
[----:B------:R-:W-:Y:S02]  /*1480*/  UMOV UR8, UR16 ;  /* 0x0000001000087c82 */ /* 0x000fe40008000000 */
[----:B------:R-:W-:Y:S02]  /*1490*/  UIADD3 UR6, UR18, 0x20, URZ ;  /* 0x0000002012067890 */ /* 0x000fe4000fffe03f */
[----:B------:R-:W-:Y:S01]  /*14a0*/  UIADD3 UR10, UR18, 0x40, URZ ;  /* 0x00000040120a7890 */ /* 0x000fe2000fffe03f */
[----:B------:R-:W-:-:S02]  /*14b0*/  UMOV UR9, UR17 ;  /* 0x0000001100097c82 */ /* 0x000fc40008000000 */
[----:B------:R-:W-:Y:S01]  /*14c0*/  HGMMA.64x16x16.F32 R176, gdesc[UR16], RZ, !UPT, gsb0 ;  /* 0x0020000010b079f0 */ /* 0x000fe2000c0008ff */
[----:B------:R-:W-:Y:S01]  /*14d0*/  UMOV UR11, 0xc0000010 ;  /* 0xc0000010000b7882 */ /* 0x000fe20000000000 */
[----:B------:R-:W-:Y:S01]  /*14e0*/  UIADD3 UR14, UR18, 0x60, URZ ;  /* 0x00000060120e7890 */ /* 0x000fe2000fffe03f */
[----:B------:R-:W-:Y:S01]  /*14f0*/  UMOV UR12, UR16 ;  /* 0x00000010000c7c82 */ /* 0x000fe20008000000 */
[----:B------:R-:W-:Y:S01]  /*1500*/  UMOV UR13, UR17 ;  /* 0x00000011000d7c82 */ /* 0x000fe20008000000 */
[----:B------:R-:W-:Y:S01]  /*1510*/  UMOV UR15, 0xc0000010 ;  /* 0xc0000010000f7882 */ /* 0x000fe20000000000 */
[----:B------:R-:W-:Y:S01]  /*1520*/  UIADD3 UR22, UR18, 0x80, URZ ;  /* 0x0000008012167890 */ /* 0x000fe2000fffe03f */
[----:B------:R-:W-:Y:S01]  /*1530*/  UMOV UR20, UR16 ;  /* 0x0000001000147c82 */ /* 0x000fe20008000000 */
[----:B------:R-:W-:Y:S01]  /*1540*/  UMOV UR21, UR17 ;  /* 0x0000001100157c82 */ /* 0x000fe20008000000 */
[----:B------:R-:W-:Y:S01]  /*1550*/  UMOV UR23, 0xc0000010 ;  /* 0xc000001000177882 */ /* 0x000fe20000000000 */
[----:B------:R-:W-:Y:S01]  /*1560*/  UMOV UR26, UR18 ;  /* 0x00000012001a7c82 */ /* 0x000fe20008000000 */
[----:B------:R-:W-:Y:S01]  /*1570*/  UMOV UR27, UR19 ;  /* 0x00000013001b7c82 */ /* 0x000fe20008000000 */
[----:B------:R-:W-:-:S02]  /*1580*/  WARPGROUP.DEPBAR.LE gsb0, 0x0 ;  /* 0x00008000000079c5 */ /* 0x000fc40000010000 */
[----:B------:R-:W-:-:S06]  /*1590*/  WARPGROUP.ARRIVE ;  /* 0x00000000000079c5 */ /* 0x000fcc0000000000 */
[----:B------:R-:W-:Y:S01]  /*15a0*/  HGMMA.64x16x16.F32 R144, gdesc[UR4], RZ, !UPT, gsb0 ;  /* 0x00200000049079f0 */ /* 0x000fe2000c0008ff */
[----:B------:R-:W-:Y:S02]  /*15b0*/  UIADD3 UR4, UR16, 0x100, URZ ;  /* 0x0000010010047890 */ /* 0x000fe4000fffe03f */
[----:B------:R-:W-:Y:S02]  /*15c0*/  WARPGROUP.DEPBAR.LE gsb0, 0x0 ;  /* 0x00008000000079c5 */ /* 0x000fe40000010000 */
[----:B------:R-:W-:-:S06]  /*15d0*/  WARPGROUP.ARRIVE ;  /* 0x00000000000079c5 */ /* 0x000fcc0000000000 */
[----:B------:R-:W-:Y:S03]  /*15e0*/  HGMMA.64x16x16.F32 R112, gdesc[UR8], RZ, !UPT, gsb0 ;  /* 0x00200000087079f0 */ /* 0x000fe6000c0008ff */
[----:B------:R-:W-:Y:S02]  /*15f0*/  WARPGROUP.DEPBAR.LE gsb0, 0x0 ;  /* 0x00008000000079c5 */ /* 0x000fe40000010000 */
[----:B------:R-:W-:-:S06]  /*1600*/  WARPGROUP.ARRIVE ;  /* 0x00000000000079c5 */ /* 0x000fcc0000000000 */
[----:B------:R-:W-:Y:S03]  /*1610*/  HGMMA.64x16x16.F32 R80, gdesc[UR12], RZ, !UPT, gsb0 ;  /* 0x002000000c5079f0 */ /* 0x000fe6000c0008ff */
[----:B------:R-:W-:Y:S02]  /*1620*/  WARPGROUP.DEPBAR.LE gsb0, 0x0 ;  /* 0x00008000000079c5 */ /* 0x000fe40000010000 */
[----:B------:R-:W-:-:S06]  /*1630*/  WARPGROUP.ARRIVE ;  /* 0x00000000000079c5 */ /* 0x000fcc0000000000 */
[----:B------:R-:W-:Y:S01]  /*1640*/  HGMMA.64x16x16.F32 R48, gdesc[UR20], RZ, !UPT, gsb0 ;  /* 0x00200000143079f0 */ /* 0x000fe2000c0008ff */
[----:B------:R-:W-:Y:S01]  /*1650*/  UMOV UR20, UR4 ;  /* 0x0000000400147c82 */ /* 0x000fe20008000000 */
[----:B------:R-:W-:Y:S01]  /*1660*/  UMOV UR21, 0xc0000010 ;  /* 0xc000001000157882 */ /* 0x000fe20000000000 */
[----:B------:R-:W-:Y:S01]  /*1670*/  UMOV UR12, UR20 ;  /* 0x00000014000c7c82 */ /* 0x000fe20008000000 */
[----:B------:R-:W-:Y:S01]  /*1680*/  UMOV UR13, UR21 ;  /* 0x00000015000d7c82 */ /* 0x000fe20008000000 */
[----:B------:R-:W-:Y:S01]  /*1690*/  UMOV UR8, UR20 ;  /* 0x0000001400087c82 */ /* 0x000fe20008000000 */
[----:B------:R-:W-:Y:S01]  /*16a0*/  UMOV UR9, UR21 ;  /* 0x0000001500097c82 */ /* 0x000fe20008000000 */
[----:B------:R-:W-:Y:S01]  /*16b0*/  UMOV UR4, UR20 ;  /* 0x0000001400047c82 */ /* 0x000fe20008000000 */
[----:B------:R-:W-:Y:S01]  /*16c0*/  UMOV UR5, UR21 ;  /* 0x0000001500057c82 */ /* 0x000fe20008000000 */
[----:B------:R-:W-:Y:S01]  /*16d0*/  UMOV UR24, UR20 ;  /* 0x0000001400187c82 */ /* 0x000fe20008000000 */
[----:B------:R-:W-:Y:S01]  /*16e0*/  UMOV UR25, UR21 ;  /* 0x0000001500197c82 */ /* 0x000fe20008000000 */
[----:B------:R-:W-:-:S02]  /*16f0*/  WARPGROUP.DEPBAR.LE gsb0, 0x0 ;  /* 0x00008000000079c5 */ /* 0x000fc40000010000 */
[----:B------:R-:W-:-:S06]  /*1700*/  WARPGROUP.ARRIVE ;  /* 0x00000000000079c5 */ /* 0x000fcc0000000000 */
[----:B------:R-:W-:Y:S01]  /*1710*/  HGMMA.64x16x16.F32 R40, gdesc[UR20], RZ, !UPT, gsb0 ;  /* 0x00200000142879f0 */ /* 0x000fe2000c0008ff */
[----:B------:R-:W-:Y:S01]  /*1720*/  UIADD3 UR20, UR16, 0x300, URZ ;  /* 0x0000030010147890 */ /* 0x000fe2000fffe03f */
[----:B------:R-:W-:Y:S02]  /*1730*/  UMOV UR21, 0xc0000010 ;  /* 0xc000001000157882 */ /* 0x000fe40000000000 */
[----:B------:R-:W-:Y:S01]  /*1740*/  UMOV UR17, UR21 ;  /* 0x0000001500117c82 */ /* 0x000fe20008000000 */
[----:B------:R-:W-:Y:S02]  /*1750*/  WARPGROUP.DEPBAR.LE gsb0, 0x0 ;  /* 0x00008000000079c5 */ /* 0x000fe40000010000 */
[----:B------:R-:W-:-:S06]  /*1760*/  WARPGROUP.ARRIVE ;  /* 0x00000000000079c5 */ /* 0x000fcc0000000000 */
[----:B------:R-:W-:Y:S03]  /*1770*/  HGMMA.64x16x16.F32 R72, gdesc[UR12], RZ, !UPT, gsb0 ;  /* 0x002000000c4879f0 */ /* 0x000fe6000c0008ff */
[----:B------:R-:W-:Y:S02]  /*1780*/  WARPGROUP.DEPBAR.LE gsb0, 0x0 ;  /* 0x00008000000079c5 */ /* 0x000fe40000010000 */
[----:B------:R-:W-:-:S06]  /*1790*/  WARPGROUP.ARRIVE ;  /* 0x00000000000079c5 */ /* 0x000fcc0000000000 */
[----:B------:R-:W-:Y:S01]  /*17a0*/  HGMMA.64x16x16.F32 R104, gdesc[UR8], RZ, !UPT, gsb0 ;  /* 0x00200000086879f0 */ /* 0x000fe2000c0008ff */
[----:B------:R-:W-:-:S03]  /*17b0*/  UIADD3 UR8, UR16, 0x200, URZ ;  /* 0x0000020010087890 */ /* 0x000fc6000fffe03f */
[----:B------:R-:W-:Y:S01]  /*17c0*/  UMOV UR16, UR20 ;  /* 0x0000001400107c82 */ /* 0x000fe20008000000 */
[----:B------:R-:W-:Y:S02]  /*17d0*/  WARPGROUP.DEPBAR.LE gsb0, 0x0 ;  /* 0x00008000000079c5 */ /* 0x000fe40000010000 */
[----:B------:R-:W-:-:S06]  /*17e0*/  WARPGROUP.ARRIVE ;  /* 0x00000000000079c5 */ /* 0x000fcc0000000000 */
[----:B------:R-:W-:Y:S03]  /*17f0*/  HGMMA.64x16x16.F32 R136, gdesc[UR4], RZ, !UPT, gsb0 ;  /* 0x00200000048879f0 */ /* 0x000fe6000c0008ff */
[----:B------:R-:W-:Y:S02]  /*1800*/  WARPGROUP.DEPBAR.LE gsb0, 0x0 ;  /* 0x00008000000079c5 */ /* 0x000fe40000010000 */
[----:B------:R-:W-:-:S06]  /*1810*/  WARPGROUP.ARRIVE ;  /* 0x00000000000079c5 */ /* 0x000fcc0000000000 */
[----:B------:R-:W-:Y:S01]  /*1820*/  HGMMA.64x16x16.F32 R168, gdesc[UR24], RZ, !UPT, gsb0 ;  /* 0x0020000018a879f0 */ /* 0x000fe2000c0008ff */
[----:B------:R-:W-:Y:S01]  /*1830*/  UMOV UR26, UR18 ;  /* 0x00000012001a7c82 */ /* 0x000fe20008000000 */
[----:B------:R-:W-:Y:S01]  /*1840*/  UMOV UR27, UR19 ;  /* 0x00000013001b7c82 */ /* 0x000fe20008000000 */
        /* <DEDUP_REMOVED lines=11> */
[----:B------:R-:W-:Y:S01]  /*1900*/  UMOV UR26, UR22 ;  /* 0x00000016001a7c82 */ /* 0x000fe20008000000 */
[----:B------:R-:W-:Y:S01]  /*1910*/  UMOV UR27, UR23 ;  /* 0x00000017001b7c82 */ /* 0x000fe20008000000 */
[----:B------:R-:W-:Y:S02]  /*1920*/  WARPGROUP.DEPBAR.LE gsb0, 0x0 ;  /* 0x00008000000079c5 */ /* 0x000fe40000010000 */
        /* <DEDUP_REMOVED lines=33> */
[----:B------:R-:W-:Y:S05]  /*1b40*/  @!P1 BRA `(.L_x_19) ;  /* 0x0000000800649947 */ /* 0x000fea0003800000 */
[----:B------:R-:W-:Y:S01]  /*1b50*/  UIADD3 UR31, UR39, 0x1, URZ ;  /* 0x00000001271f7890 */ /* 0x000fe2000fffe03f */
[----:B------:R-:W-:Y:S01]  /*1b60*/  IMAD.MOV.U32 R3, RZ, RZ, R0 ;  /* 0x000000ffff037224 */ /* 0x000fe200078e0000 */
[----:B------:R-:W-:Y:S02]  /*1b70*/  UMOV UR30, UR39 ;  /* 0x00000027001e7c82 */ /* 0x000fe40008000000 */
[----:B------:R-:W-:-:S04]  /*1b80*/  UISETP.NE.AND UP0, UPT, UR31, 0xc, UPT ;  /* 0x0000000c1f00788c */ /* 0x000fc8000bf05270 */
[----:B------:R-:W-:Y:S02]  /*1b90*/  USEL UR4, URZ, 0x1, UP0 ;  /* 0x000000013f047887 */ /* 0x000fe40008000000 */
[----:B------:R-:W-:Y:S02]  /*1ba0*/  USEL UR31, UR31, URZ, UP0 ;  /* 0x0000003f1f1f7287 */ /* 0x000fe40008000000 */
[----:B------:R-:W-:-:S06]  /*1bb0*/  ULOP3.LUT UR4, UR38, UR4, URZ, 0x3c, !UPT ;  /* 0x0000000426047292 */ /* 0x000fcc000f8e3c3f */
[----:B------:R-:W-:-:S07]  /*1bc0*/  IMAD.U32 R6, RZ, RZ, UR4 ;  /* 0x00000004ff067e24 */ /* 0x000fce000f8e00ff */
.L_x_26:
[----:B------:R-:W-:Y:S05]  /*1bd0*/  @!P0 BRA `(.L_x_20) ;  /* 0x0000000000048947 */ /* 0x000fea0003800000 */
[----:B------:R-:W-:Y:S01]  /*1be0*/  BPT.TRAP 0x1 ;  /* 0x000000040000795c */ /* 0x000fe20000300000 */
.L_x_20:
[----:B------:R-:W-:Y:S01]  /*1bf0*/  ULEA UR4, UR31, UR41, 0x3 ;  /* 0x000000291f047291 */ /* 0x000fe2000f8e183f */
[----:B01----:R-:W-:-:S08]  /*1c00*/  SHF.L.U32 R4, R6, 0x1f, RZ ;  /* 0x0000001f06047819 */ /* 0x003fd000000006ff */
[----:B------:R0:W1:Y:S01]  /*1c10*/  SYNCS.PHASECHK.TRANS64.TRYWAIT P1, [UR4], R4 ;  /* 0x00000004ff0075a7 */ /* 0x0000620008020144 */
[----:B------:R-:W-:Y:S05]  /*1c20*/  @!P0 BRA `(.L_x_21) ;  /* 0x0000000000048947 */ /* 0x000fea0003800000 */
[----:B------:R-:W-:Y:S01]  /*1c30*/  BPT.TRAP 0x1 ;  /* 0x000000040000795c */ /* 0x000fe20000300000 */
.L_x_21:
[----:B-1----:R-:W-:Y:S05]  /*1c40*/  @P1 BRA `(.L_x_22) ;  /* 0x0000000000081947 */ /* 0x002fea0003800000 */
[----:B------:R-:W1:Y:S02]  /*1c50*/  SYNCS.PHASECHK.TRANS64.TRYWAIT P1, [UR4], R4 ;  /* 0x00000004ff0075a7 */ /* 0x000e640008020144 */
[----:B-1----:R-:W-:Y:S05]  /*1c60*/  @!P1 BRA `(.L_x_23) ;  /* 0x000000c800f09947 */ /* 0x002fea0003800000 */
.L_x_22:
[----:B------:R-:W-:Y:S01]  /*1c70*/  ULEA UR24, UR31, UR28, 0xa ;  /* 0x0000001c1f187291 */ /* 0x000fe2000f8e503f */
[----:B------:R-:W-:Y:S01]  /*1c80*/  WARPGROUP.ARRIVE ;  /* 0x00000000000079c5 */ /* 0x000fe20000000000 */
[----:B------:R-:W-:Y:S01]  /*1c90*/  UIMAD UR26, UR31, 0xa0, UR29 ;  /* 0x000000a01f1a78a4 */ /* 0x000fe2000f8e021d */
[----:B------:R-:W-:Y:S01]  /*1ca0*/  UMOV UR25, 0xc0000010 ;  /* 0xc000001000197882 */ /* 0x000fe20000000000 */
[----:B------:R-:W-:Y:S02]  /*1cb0*/  UMOV UR27, 0xc0000010 ;  /* 0xc0000010001b7882 */ /* 0x000fe40000000000 */
[----:B------:R-:W-:Y:S01]  /*1cc0*/  UIADD3 UR10, UR26, 0x20, URZ ;  /* 0x000000201a0a7890 */ /* 0x000fe2000fffe03f */
[----:B------:R-:W-:Y:S01]  /*1cd0*/  UMOV UR8, UR24 ;  /* 0x0000001800087c82 */ /* 0x000fe20008000000 */
[----:B------:R-:W-:Y:S01]  /*1ce0*/  UMOV UR9, UR25 ;  /* 0x0000001900097c82 */ /* 0x000fe20008000000 */
[----:B------:R-:W-:Y:S02]  /*1cf0*/  UMOV UR11, 0xc0000010 ;  /* 0xc0000010000b7882 */ /* 0x000fe40000000000 */
[----:B------:R-:W-:Y:S01]  /*1d00*/  HGMMA.64x16x16.F32 R176, gdesc[UR24], R176, gsb0 ;  /* 0x0020000018b079f0 */ /* 0x000fe200080008b0 */
        /* <DEDUP_REMOVED lines=12> */
[----:B------:R-:W-:-:S03]  /*1dd0*/  UIADD3 UR4, UR24, 0x100, URZ ;  /* 0x0000010018047890 */ /* 0x000fc6000fffe03f */
[----:B------:R-:W-:Y:S01]  /*1de0*/  UMOV UR6, UR22 ;  /* 0x0000001600067c82 */ /* 0x000fe20008000000 */
[----:B------:R-:W-:Y:S01]  /*1df0*/  UMOV UR7, UR23 ;  /* 0x0000001700077c82 */ /* 0x000fe20008000000 */
[----:B------:R-:W-:Y:S01]  /*1e00*/  UMOV UR5, 0xc0000010 ;  /* 0xc000001000057882 */ /* 0x000fe20000000000 */
[----:B------:R-:W-:Y:S02]  /*1e10*/  WARPGROUP.DEPBAR.LE gsb0, 0x0 ;  /* 0x00008000000079c5 */ /* 0x000fe40000010000 */
[----:B------:R-:W-:-:S06]  /*1e20*/  WARPGROUP.ARRIVE ;  /* 0x00000000000079c5 */ /* 0x000fcc0000000000 */
[----:B------:R-:W-:Y:S01]  /*1e30*/  HGMMA.64x16x16.F32 R144, gdesc[UR8], R144, gsb0 ;  /* 0x00200000089079f0 */ /* 0x000fe20008000890 */
[----:B------:R-:W-:Y:S02]  /*1e40*/  UIADD3 UR8, UR24, 0x200, URZ ;  /* 0x0000020018087890 */ /* 0x000fe4000fffe03f */
[----:B------:R-:W-:Y:S02]  /*1e50*/  WARPGROUP.DEPBAR.LE gsb0, 0x0 ;  /* 0x00008000000079c5 */ /* 0x000fe40000010000 */
[----:B------:R-:W-:-:S06]  /*1e60*/  WARPGROUP.ARRIVE ;  /* 0x00000000000079c5 */ /* 0x000fcc0000000000 */
[----:B------:R-:W-:Y:S03]  /*1e70*/  HGMMA.64x16x16.F32 R112, gdesc[UR12], R112, gsb0 ;  /* 0x002000000c7079f0 */ /* 0x000fe60008000870 */
[----:B------:R-:W-:Y:S02]  /*1e80*/  WARPGROUP.DEPBAR.LE gsb0, 0x0 ;  /* 0x00008000000079c5 */ /* 0x000fe40000010000 */
[----:B------:R-:W-:-:S06]  /*1e90*/  WARPGROUP.ARRIVE ;  /* 0x00000000000079c5 */ /* 0x000fcc0000000000 */
[----:B------:R-:W-:Y:S03]  /*1ea0*/  HGMMA.64x16x16.F32 R80, gdesc[UR16], R80, gsb0 ;  /* 0x00200000105079f0 */ /* 0x000fe60008000850 */
[----:B------:R-:W-:Y:S02]  /*1eb0*/  WARPGROUP.DEPBAR.LE gsb0, 0x0 ;  /* 0x00008000000079c5 */ /* 0x000fe40000010000 */
[----:B------:R-:W-:-:S06]  /*1ec0*/  WARPGROUP.ARRIVE ;  /* 0x00000000000079c5 */ /* 0x000fcc0000000000 */
[----:B------:R-:W-:Y:S01]  /*1ed0*/  HGMMA.64x16x16.F32 R48, gdesc[UR20], R48, gsb0 ;  /* 0x00200000143079f0 */ /* 0x000fe20008000830 */
[----:B------:R-:W-:Y:S01]  /*1ee0*/  UIADD3 UR20, UR24, 0x300, URZ ;  /* 0x0000030018147890 */ /* 0x000fe2000fffe03f */
[----:B------:R-:W-:Y:S02]  /*1ef0*/  UMOV UR21, 0xc0000010 ;  /* 0xc000001000157882 */ /* 0x000fe40000000000 */
[----:B------:R-:W-:Y:S01]  /*1f00*/  UMOV UR17, UR21 ;  /* 0x0000001500117c82 */ /* 0x000fe20008000000 */
[----:B------:R-:W-:Y:S01]  /*1f10*/  UMOV UR13, UR21 ;  /* 0x00000015000d7c82 */ /* 0x000fe20008000000 */
[----:B------:R-:W-:Y:S02]  /*1f20*/  UMOV UR9, UR21 ;  /* 0x0000001500097c82 */ /* 0x000fe40008000000 */
[----:B------:R-:W-:Y:S01]  /*1f30*/  UMOV UR16, UR20 ;  /* 0x0000001400107c82 */ /* 0x000fe20008000000 */
[----:B------:R-:W-:Y:S01]  /*1f40*/  UMOV UR12, UR20 ;  /* 0x00000014000c7c82 */ /* 0x000fe20008000000 */
[----:B------:R-:W-:-:S02]  /*1f50*/  WARPGROUP.DEPBAR.LE gsb0, 0x0 ;  /* 0x00008000000079c5 */ /* 0x000fc40000010000 */
[----:B------:R-:W-:-:S06]  /*1f60*/  WARPGROUP.ARRIVE ;  /* 0x00000000000079c5 */ /* 0x000fcc0000000000 */
[----:B------:R-:W-:Y:S01]  /*1f70*/  HGMMA.64x16x16.F32 R40, gdesc[UR4], R40, gsb0 ;  /* 0x00200000042879f0 */ /* 0x000fe20008000828 */
[----:B------:R-:W-:Y:S01]  /*1f80*/  UMOV UR6, UR18 ;  /* 0x0000001200067c82 */ /* 0x000fe20008000000 */
[----:B------:R-:W-:Y:S01]  /*1f90*/  UMOV UR7, UR19 ;  /* 0x0000001300077c82 */ /* 0x000fe20008000000 */
[----:B------:R-:W-:Y:S02]  /*1fa0*/  WARPGROUP.DEPBAR.LE gsb0, 0x0 ;  /* 0x00008000000079c5 */ /* 0x000fe40000010000 */
        /* <DEDUP_REMOVED lines=19> */
[----:B------:R-:W-:Y:S01]  /*20e0*/  UMOV UR4, UR8 ;  /* 0x0000000800047c82 */ /* 0x000fe20008000000 */
[----:B------:R-:W-:Y:S01]  /*20f0*/  UMOV UR5, 0xc0000010 ;  /* 0xc000001000057882 */ /* 0x000fe20000000000 */
        /* <DEDUP_REMOVED lines=23> */
[----:B------:R-:W-:Y:S03]  /*2270*/  HGMMA.64x16x16.F32 R32, gdesc[UR4], R32, gsb0 ;  /* 0x00200000042079f0 */ /* 0x000fe60008000820 */
        /* <DEDUP_REMOVED lines=18> */
[----:B------:R-:W-:Y:S05]  /*23a0*/  @!P0 BRA `(.L_x_24) ;  /* 0x0000000000048947 */ /* 0x000fea0003800000 */
[----:B------:R-:W-:Y:S01]  /*23b0*/  BPT.TRAP 0x1 ;  /* 0x000000040000795c */ /* 0x000fe20000300000 */
.L_x_24:
[----:B------:R-:W-:Y:S01]  /*23c0*/  ULEA UR4, UR30, UR41, 0x3 ;  /* 0x000000291e047291 */ /* 0x000fe2000f8e183f */
[----:B------:R-:W-:-:S03]  /*23d0*/  ISETP.GT.U32.AND P1, PT, R16, 0x1, PT ;  /* 0x000000011000780c */ /* 0x000fc60003f24070 */
[----:B------:R-:W-:-:S04]  /*23e0*/  UIADD3 UR4, UR4, 0x60, URZ ;  /* 0x0000006004047890 */ /* 0x000fc8000fffe03f */
[----:B------:R-:W-:-:S09]  /*23f0*/  UPRMT UR4, URZ, 0x654, UR4 ;  /* 0x000006543f047896 */ /* 0x000fd20008000004 */
[----:B------:R-:W-:Y:S01]  /*2400*/  SYNCS.ARRIVE.TRANS64.RED.A1T0 RZ, [UR4], RZ ;  /* 0x000000ffffff79a7 */ /* 0x000fe20008100404 */
[----:B------:R-:W-:Y:S05]  /*2410*/  @P1 BRA `(.L_x_25) ;  /* 0x0000000000041947 */ /* 0x000fea0003800000 */
[----:B------:R-:W-:Y:S01]  /*2420*/  BPT.TRAP 0x1 ;  /* 0x000000040000795c */ /* 0x000fe20000300000 */
.L_x_25:
[----:B------:R-:W-:Y:S01]  /*2430*/  UIADD3 UR31, UR31, 0x1, URZ ;  /* 0x000000011f1f7890 */ /* 0x000fe2000fffe03f */
[C---:B------:R-:W-:Y:S01]  /*2440*/  ISETP.GT.AND P1, PT, R3.reuse, 0x1, PT ;  /* 0x000000010300780c */ /* 0x040fe20003f24270 */
[----:B------:R-:W-:Y:S01]  /*2450*/  UIADD3 UR30, UR30, 0x1, URZ ;  /* 0x000000011e1e7890 */ /* 0x000fe2000fffe03f */
[----:B------:R-:W-:Y:S01]  /*2460*/  VIADD R3, R3, 0xffffffff ;  /* 0xffffffff03037836 */ /* 0x000fe20000000000 */
[----:B------:R-:W-:Y:S02]  /*2470*/  UISETP.NE.AND UP0, UPT, UR31, 0xc, UPT ;  /* 0x0000000c1f00788c */ /* 0x000fe4000bf05270 */
[----:B------:R-:W-:Y:S02]  /*2480*/  UISETP.NE.AND UP1, UPT, UR30, 0xc, UPT ;  /* 0x0000000c1e00788c */ /* 0x000fe4000bf25270 */
[----:B------:R-:W-:Y:S02]  /*2490*/  USEL UR4, URZ, 0x1, UP0 ;  /* 0x000000013f047887 */ /* 0x000fe40008000000 */
[----:B------:R-:W-:-:S02]  /*24a0*/  USEL UR31, UR31, URZ, UP0 ;  /* 0x0000003f1f1f7287 */ /* 0x000fc40008000000 */
[----:B------:R-:W-:Y:S02]  /*24b0*/  USEL UR30, UR30, URZ, UP1 ;  /* 0x0000003f1e1e7287 */ /* 0x000fe40008800000 */
[----:B------:R-:W-:Y:S01]  /*24c0*/  LOP3.LUT R6, R6, UR4, RZ, 0x3c, !PT ;  /* 0x0000000406067c12 */ /* 0x000fe2000f8e3cff */
[----:B------:R-:W-:Y:S09]  /*24d0*/  @P1 BRA `(.L_x_26) ;  /* 0xfffffff400bc1947 */ /* 0x000ff2000383ffff */
.L_x_19:
[----:B------:R-:W2:Y:S02]  /*24e0*/  LDC R3, c[0x0][0x28c] ;  /* 0x0000a300ff037b82 */ /* 0x000ea40000000800 */
[----:B--2---:R-:W-:-:S13]  /*24f0*/  ISETP.GE.AND P1, PT, R3, 0x1, PT ;  /* 0x000000010300780c */ /* 0x004fda0003f26270 */
[----:B------:R-:W-:Y:S05]  /*2500*/  @!P1 BRA `(.L_x_27) ;  /* 0x0000000000349947 */ /* 0x000fea0003800000 */
[----:B------:R-:W-:Y:S05]  /*2510*/  @!P0 BRA `(.L_x_28) ;  /* 0x0000000000048947 */ /* 0x000fea0003800000 */
[----:B------:R-:W-:Y:S01]  /*2520*/  BPT.TRAP 0x1 ;  /* 0x000000040000795c */ /* 0x000fe20000300000 */
.L_x_28:
[----:B------:R-:W-:Y:S01]  /*2530*/  VIADD R0, R0, UR39 ;  /* 0x0000002700007c36 */ /* 0x000fe20008000000 */
[----:B------:R-:W-:-:S03]  /*2540*/  ISETP.GT.U32.AND P0, PT, R16, 0x1, PT ;  /* 0x000000011000780c */ /* 0x000fc60003f04070 */
[----:B01----:R-:W-:-:S05]  /*2550*/  IMAD.WIDE.U32 R4, R0, -0x55555555, RZ ;  /* 0xaaaaaaab00047825 */ /* 0x003fca00078e00ff */
[----:B------:R-:W-:-:S05]  /*2560*/  SHF.R.U32.HI R5, RZ, 0x3, R5 ;  /* 0x00000003ff057819 */ /* 0x000fca0000011605 */
[----:B------:R-:W-:-:S05]  /*2570*/  IMAD R0, R5, -0xc, R0 ;  /* 0xfffffff405007824 */ /* 0x000fca00078e0200 */
[----:B------:R-:W-:-:S05]  /*2580*/  LEA R0, R0, UR41, 0x3 ;  /* 0x0000002900007c11 */ /* 0x000fca000f8e18ff */
[----:B------:R-:W-:-:S05]  /*2590*/  VIADD R0, R0, 0x60 ;  /* 0x0000006000007836 */ /* 0x000fca0000000000 */
[----:B------:R-:W-:-:S04]  /*25a0*/  PRMT R0, RZ, 0x654, R0 ;  /* 0x00000654ff007816 */ /* 0x000fc80000000000 */
[----:B------:R2:W-:Y:S01]  /*25b0*/  SYNCS.ARRIVE.TRANS64.RED.A1T0 RZ, [R0+URZ], RZ ;  /* 0x000000ff00ff79a7 */ /* 0x0005e2000810043f */
[----:B------:R-:W-:Y:S05]  /*25c0*/  @P0 BRA `(.L_x_27) ;  /* 0x0000000000040947 */ /* 0x000fea0003800000 */
[----:B------:R-:W-:Y:S01]  /*25d0*/  BPT.TRAP 0x1 ;  /* 0x000000040000795c */ /* 0x000fe20000300000 */
.L_x_27:
[----:B------:R-:W3:Y:S01]  /*25e0*/  LDC R6, c[0x0][0x288] ;  /* 0x0000a200ff067b82 */ /* 0x000ee20000000800 */
[--C-:B--2---:R-:W-:Y:S01]  /*25f0*/  SHF.R.U32.HI R0, RZ, 0x7, R23.reuse ;  /* 0x00000007ff007819 */ /* 0x104fe20000011617 */
[----:B------:R-:W-:Y:S01]  /*2600*/  IMAD R9, R19, 0x50, RZ ;  /* 0x0000005013097824 */ /* 0x000fe200078e02ff */
[----:B------:R-:W-:Y:S01]  /*2610*/  SHF.R.U32.HI R3, RZ, 0x2, R23 ;  /* 0x00000002ff037819 */ /* 0x000fe20000011617 */
[----:B------:R-:W-:Y:S01]  /*2620*/  UIADD3 UR39, UR40, UR39, URZ ;  /* 0x0000002728277290 */ /* 0x000fe2000fffe03f */
[----:B01----:R-:W-:Y:S01]  /*2630*/  LOP3.LUT R4, R23, 0x60, RZ, 0xc0, !PT ;  /* 0x0000006017047812 */ /* 0x003fe200078ec0ff */
[----:B------:R-:W-:Y:S01]  /*2640*/  ULDC UR7, c[0x0][0x284] ;  /* 0x0000a10000077ab9 */ /* 0x000fe20000000800 */
[----:B------:R-:W-:Y:S01]  /*2650*/  LOP3.LUT R0, R0, 0x1, RZ, 0xc0, !PT ;  /* 0x0000000100007812 */ /* 0x000fe200078ec0ff */
[----:B------:R-:W-:Y:S01]  /*2660*/  UISETP.GT.U32.AND UP0, UPT, UR39, 0xb, UPT ;  /* 0x0000000b2700788c */ /* 0x000fe2000bf04070 */
[----:B------:R-:W-:Y:S01]  /*2670*/  LOP3.LUT R3, R3, 0x7, RZ, 0xc0, !PT ;  /* 0x0000000703037812 */ /* 0x000fe200078ec0ff */
[----:B------:R-:W-:Y:S01]  /*2680*/  UISETP.GE.U32.AND UP1, UPT, UR40, 0xc, UPT ;  /* 0x0000000c2800788c */ /* 0x000fe2000bf26070 */
[----:B------:R-:W-:Y:S01]  /*2690*/  SHF.R.U32.HI R8, RZ, 0x1, R4 ;  /* 0x00000001ff087819 */ /* 0x000fe20000011604 */
[----:B------:R-:W-:Y:S01]  /*26a0*/  IMAD.SHL.U32 R10, R0, 0x40, RZ ;  /* 0x00000040000a7824 */ /* 0x000fe200078e00ff */
[----:B------:R-:W-:Y:S01]  /*26b0*/  LOP3.LUT R4, R23, 0x3, RZ, 0xc0, !PT ;  /* 0x0000000317047812 */ /* 0x000fe200078ec0ff */
[----:B------:R-:W-:Y:S01]  /*26c0*/  UISETP.LT.U32.AND UP0, UPT, UR40, 0xc, UP0 ;  /* 0x0000000c2800788c */ /* 0x000fe20008701070 */
[--C-:B------:R-:W-:Y:S01]  /*26d0*/  IADD3 R5, RZ, -R8, -R3.reuse ;  /* 0x80000008ff057210 */ /* 0x100fe20007ffe803 */
[----:B------:R-:W-:Y:S01]  /*26e0*/  ULDC.64 UR8, c[0x0][0x5d0] ;  /* 0x0001740000087ab9 */ /* 0x000fe20000000a00 */
[----:B------:R-:W-:Y:S01]  /*26f0*/  LOP3.LUT R19, R10, 0x40, R3, 0xe2, !PT ;  /* 0x000000400a137812 */ /* 0x000fe200078ee203 */
[----:B------:R-:W-:Y:S01]  /*2700*/  UIMAD.WIDE.U32 UR4, UR39, -0x55555555, URZ ;  /* 0xaaaaaaab270478a5 */ /* 0x000fe2000f8e003f */
[----:B------:R-:W-:Y:S01]  /*2710*/  SHF.R.S32.HI R199, RZ, 0x1f, R2 ;  /* 0x0000001fffc77819 */ /* 0x000fe20000011402 */
[----:B------:R-:W-:Y:S01]  /*2720*/  IMAD R3, R0, -0x40, R5 ;  /* 0xffffffc000037824 */ /* 0x000fe200078e0205 */
[----:B------:R-:W-:Y:S01]  /*2730*/  USEL UR6, URZ, 0x1, !UP0 ;  /* 0x000000013f067887 */ /* 0x000fe2000c000000 */
[----:B------:R-:W-:Y:S01]  /*2740*/  IMAD.SHL.U32 R0, R22, 0x200, RZ ;  /* 0x0000020016007824 */ /* 0x000fe200078e00ff */
[----:B------:R-:W-:Y:S01]  /*2750*/  USHF.R.U32.HI UR4, URZ, 0x3, UR5 ;  /* 0x000000033f047899 */ /* 0x000fe20008011605 */
[----:B---3--:R-:W-:Y:S01]  /*2760*/  IMAD R10, R4, -0x2, R6 ;  /* 0xfffffffe040a7824 */ /* 0x008fe200078e0206 */
[----:B------:R-:W-:Y:S01]  /*2770*/  ISETP.GE.AND P0, PT, R9, R6, PT ;  /* 0x000000060900720c */ /* 0x000fe20003f06270 */
[----:B------:R-:W-:Y:S01]  /*2780*/  IMAD.SHL.U32 R4, R23, 0x2, RZ ;  /* 0x0000000217047824 */ /* 0x000fe200078e00ff */
[----:B------:R-:W-:Y:S01]  /*2790*/  ULOP3.LUT UR38, UR38, UR6, URZ, 0x3c, !UPT ;  /* 0x0000000626267292 */ /* 0x000fe2000f8e3c3f */
[----:B------:R-:W-:Y:S01]  /*27a0*/  IMAD R7, R199, UR8, RZ ;  /* 0x00000008c7077c24 */ /* 0x000fe2000f8e02ff */
[----:B------:R-:W-:Y:S01]  /*27b0*/  ISETP.GE.OR P0, PT, R0, UR7, P0 ;  /* 0x0000000700007c0c */ /* 0x000fe20008706670 */
[----:B------:R-:W-:Y:S01]  /*27c0*/  IMAD.WIDE R14, R22, 0x200, RZ ;  /* 0x00000200160e7825 */ /* 0x000fe200078e02ff */
[----:B------:R-:W-:Y:S01]  /*27d0*/  LOP3.LUT R4, R9, 0x6, R4, 0xf8, !PT ;  /* 0x0000000609047812 */ /* 0x000fe200078ef804 */
[----:B------:R-:W-:Y:S01]  /*27e0*/  UIMAD UR39, UR4, -0xc, UR39 ;  /* 0xfffffff4042778a4 */ /* 0x000fe2000f8e0227 */
[----:B------:R-:W-:Y:S01]  /*27f0*/  IADD3 R3, -R0, UR7, R3 ;  /* 0x0000000700037c10 */ /* 0x000fe2000fffe103 */
[----:B------:R-:W-:Y:S01]  /*2800*/  IMAD R187, R2, UR9, R7 ;  /* 0x0000000902bb7c24 */ /* 0x000fe2000f8e0207 */
[----:B------:R-:W-:Y:S01]  /*2810*/  SHF.R.S32.HI R5, RZ, 0x1f, R4 ;  /* 0x0000001fff057819 */ /* 0x000fe20000011404 */
[----:B------:R-:W-:Y:S01]  /*2820*/  @UP1 ULOP3.LUT UR38, UR38, 0x1, UR4, 0x78, !UPT ;  /* 0x0000000126261892 */ /* 0x000fe2000f8e7804 */
[----:B------:R-:W-:Y:S01]  /*2830*/  LOP3.LUT R19, R14, R19, R8, 0xfe, !PT ;  /* 0x000000130e137212 */ /* 0x000fe200078efe08 */
[----:B------:R-:W-:-:S02]  /*2840*/  IMAD.IADD R0, R10, 0x1, -R9 ;  /* 0x000000010a007824 */ /* 0x000fc400078e0a09 */
[----:B------:R-:W-:-:S04]  /*2850*/  IMAD.WIDE.U32 R6, R2, UR8, R4 ;  /* 0x0000000802067c25 */ /* 0x000fc8000f8e0004 */
[----:B------:R-:W-:Y:S02]  /*2860*/  IMAD.IADD R187, R7, 0x1, R187 ;  /* 0x0000000107bb7824 */ /* 0x000fe400078e02bb */
[----:B------:R-:W-:Y:S02]  /*2870*/  IMAD.MOV.U32 R22, RZ, RZ, -0x1 ;  /* 0xffffffffff167424 */ /* 0x000fe400078e00ff */
[----:B------:R-:W-:Y:S01]  /*2880*/  IMAD.MOV.U32 R186, RZ, RZ, R6 ;  /* 0x000000ffffba7224 */ /* 0x000fe200078e0006 */
[----:B------:R-:W-:Y:S06]  /*2890*/  @P0 BRA `(.L_x_29) ;  /* 0x0000009c00500947 */ /* 0x000fec0003800000 */
[----:B------:R-:W0:Y:S01]  /*28a0*/  LDC.64 R6, c[0x0][0x5c8] ;  /* 0x00017200ff067b82 */ /* 0x000e220000000a00 */
[----:B-----5:R-:W-:Y:S01]  /*28b0*/  FSETP.NEU.AND P2, PT, R184, RZ, PT ;  /* 0x000000ffb800720b */ /* 0x020fe20003f4d000 */
[----:B------:R-:W-:Y:S01]  /*28c0*/  BSSY B0, `(.L_x_29) ;  /* 0x00009d1000007945 */ /* 0x000fe20003800000 */
[----:B------:R-:W-:-:S04]  /*28d0*/  ISETP.GT.AND P0, PT, R0, RZ, PT ;  /* 0x000000ff0000720c */ /* 0x000fc80003f04270 */
[----:B------:R-:W-:Y:S01]  /*28e0*/  ISETP.GT.AND P1, PT, R3, RZ, P0 ;  /* 0x000000ff0300720c */ /* 0x000fe20000724270 */
[-C--:B0-----:R-:W-:Y:S02]  /*28f0*/  IMAD R8, R15, R6.reuse, RZ ;  /* 0x000000060f087224 */ /* 0x081fe400078e02ff */
[----:B------:R-:W-:-:S04]  /*2900*/  IMAD.WIDE.U32 R186, R19, R6, R186 ;  /* 0x0000000613ba7225 */ /* 0x000fc800078e00ba */
[----:B------:R-:W-:-:S04]  /*2910*/  IMAD R9, R19, R7, R8 ;  /* 0x0000000713097224 */ /* 0x000fc800078e0208 */
[----:B------:R-:W-:Y:S01]  /*2920*/  IMAD.IADD R195, R187, 0x1, R9 ;  /* 0x00000001bbc37824 */ /* 0x000fe200078e0209 */
[----:B------:R-:W-:Y:S06]  /*2930*/  @!P2 BRA `(.L_x_30) ;  /* 0x000000700024a947 */ /* 0x000fec0003800000 */
[----:B------:R-:W0:Y:S01]  /*2940*/  LDC.64 R190, c[0x0][0x5b8] ;  /* 0x00016e00ffbe7b82 */ /* 0x000e220000000a00 */
[----:B------:R-:W-:-:S07]  /*2950*/  ULDC.64 UR4, c[0x0][0x5c0] ;  /* 0x0001700000047ab9 */ /* 0x000fce0000000a00 */
[----:B------:R-:W1:Y:S08]  /*2960*/  LDC.64 R8, c[0x0][0x5b0] ;  /* 0x00016c00ff087b82 */ /* 0x000e700000000a00 */
[----:B------:R-:W2:Y:S01]  /*2970*/  LDC.64 R10, c[0x0][0x5a8] ;  /* 0x00016a00ff0a7b82 */ /* 0x000ea20000000a00 */
[-C--:B0-----:R-:W-:Y:S02]  /*2980*/  IMAD R199, R199, R190.reuse, RZ ;  /* 0x000000bec7c77224 */ /* 0x081fe400078e02ff */
[----:B------:R-:W-:-:S04]  /*2990*/  IMAD.WIDE.U32 R12, R2, R190, R4 ;  /* 0x000000be020c7225 */ /* 0x000fc800078e0004 */
[----:B------:R-:W-:Y:S02]  /*29a0*/  IMAD R199, R2, R191, R199 ;  /* 0x000000bf02c77224 */ /* 0x000fe400078e02c7 */
[----:B-1----:R-:W-:Y:S02]  /*29b0*/  IMAD R14, R15, R8, RZ ;  /* 0x000000080f0e7224 */ /* 0x002fe400078e02ff */
[----:B------:R-:W-:Y:S02]  /*29c0*/  IMAD.IADD R15, R13, 0x1, R199 ;  /* 0x000000010d0f7824 */ /* 0x000fe400078e02c7 */
[----:B------:R-:W-:Y:S02]  /*29d0*/  IMAD R191, R19, R9, R14 ;  /* 0x0000000913bf7224 */ /* 0x000fe400078e020e */
[----:B------:R-:W-:-:S04]  /*29e0*/  IMAD.MOV.U32 R14, RZ, RZ, R12 ;  /* 0x000000ffff0e7224 */ /* 0x000fc800078e000c */
[----:B------:R-:W-:-:S04]  /*29f0*/  IMAD.WIDE.U32 R20, R19, R8, R14 ;  /* 0x0000000813147225 */ /* 0x000fc800078e000e */
[----:B------:R-:W-:Y:S01]  /*2a00*/  IMAD.IADD R21, R21, 0x1, R191 ;  /* 0x0000000115157824 */ /* 0x000fe200078e02bf */
[----:B--2---:R-:W-:-:S04]  /*2a10*/  LEA R188, P2, R20, R10, 0x1 ;  /* 0x0000000a14bc7211 */ /* 0x004fc800078408ff */
[----:B------:R-:W-:-:S05]  /*2a20*/  LEA.HI.X R189, R20, R11, R21, 0x1, P2 ;  /* 0x0000000b14bd7211 */ /* 0x000fca00010f0c15 */
[----:B------:R0:W2:Y:S01]  /*2a30*/  @P1 LDG.E.LTC128B.U16 R194, desc[UR36][R188.64] ;  /* 0x00000024bcc21981 */ /* 0x0000a2000c1e1520 */
[----:B------:R-:W-:Y:S01]  /*2a40*/  LEA R20, P2, R186, UR4, 0x1 ;  /* 0x00000004ba147c11 */ /* 0x000fe2000f8408ff */
[----:B------:R-:W-:Y:S01]  /*2a50*/  IMAD.WIDE.U32 R192, R19, R8, R4 ;  /* 0x0000000813c07225 */ /* 0x000fe200078e0004 */
[----:B------:R-:W-:Y:S01]  /*2a60*/  ISETP.GT.AND P3, PT, R0, 0x1, PT ;  /* 0x000000010000780c */ /* 0x000fe20003f64270 */
[----:B------:R-:W-:Y:S02]  /*2a70*/  BSSY B1, `(.L_x_31) ;  /* 0x0000012000017945 */ /* 0x000fe40003800000 */
[----:B------:R-:W-:Y:S02]  /*2a80*/  IMAD.IADD R193, R191, 0x1, R193 ;  /* 0x00000001bfc17824 */ /* 0x000fe400078e02c1 */
[----:B------:R-:W-:-:S04]  /*2a90*/  IMAD.WIDE.U32 R192, R2, R190, R192 ;  /* 0x000000be02c07225 */ /* 0x000fc800078e00c0 */
[----:B0-----:R-:W-:Y:S02]  /*2aa0*/  IMAD.SHL.U32 R188, R8, 0x8, RZ ;  /* 0x0000000808bc7824 */ /* 0x001fe400078e00ff */
[----:B--2---:R-:W-:-:S05]  /*2ab0*/  HADD2.F32 R21, -RZ, R194.H0_H0 ;  /* 0x200000c2ff157230 */ /* 0x004fca0000004100 */
[----:B------:R-:W-:-:S04]  /*2ac0*/  FMUL R21, R21, R184 ;  /* 0x000000b815157220 */ /* 0x000fc80000400000 */
[----:B------:R-:W-:Y:S01]  /*2ad0*/  FFMA R176, R176, R185, R21 ;  /* 0x000000b9b0b07223 */ /* 0x000fe20000000015 */
[----:B------:R-:W-:Y:S02]  /*2ae0*/  LEA.HI.X R21, R186, UR5, R195, 0x1, P2 ;  /* 0x00000005ba157c11 */ /* 0x000fe400090f0cc3 */
[----:B------:R-:W-:Y:S02]  /*2af0*/  ISETP.GT.AND P2, PT, R3, RZ, P3 ;  /* 0x000000ff0300720c */ /* 0x000fe40001f44270 */
[----:B------:R-:W-:Y:S01]  /*2b00*/  F2FP.F16.F32.PACK_AB R187, RZ, R176 ;  /* 0x000000b0ffbb723e */ /* 0x000fe200000000ff */
[----:B------:R-:W-:Y:S01]  /*2b10*/  IMAD.IADD R176, R199, 0x1, R193 ;  /* 0x00000001c7b07824 */ /* 0x000fe200078e02c1 */
[C---:B------:R-:W-:Y:S02]  /*2b20*/  LEA R186, P4, R192.reuse, R10, 0x1 ;  /* 0x0000000ac0ba7211 */ /* 0x040fe400078808ff */
[----:B------:R-:W-:Y:S02]  /*2b30*/  PRMT R189, R187, 0x7610, R189 ;  /* 0x00007610bbbd7816 */ /* 0x000fe400000000bd */
[----:B------:R-:W-:-:S03]  /*2b40*/  LEA.HI.X R187, R192, R11, R176, 0x1, P4 ;  /* 0x0000000bc0bb7211 */ /* 0x000fc600020f0cb0 */
[----:B------:R0:W-:Y:S02]  /*2b50*/  @P1 STG.E.U16 desc[UR36][R20.64], R189 ;  /* 0x000000bd14001986 */ /* 0x0001e4000c101524 */
[----:B0-----:R-:W-:Y:S01]  /*2b60*/  SHF.L.U64.HI R189, R8, 0x3, R9 ;  /* 0x0000000308bd7819 */ /* 0x001fe20000010209 */
[----:B------:R-:W-:Y:S06]  /*2b70*/  @!P2 BRA `(.L_x_32) ;  /* 0x000000000004a947 */ /* 0x000fec0003800000 */
[----:B------:R0:W5:Y:S02]  /*2b80*/  LDG.E.LTC128B.U16 R194, desc[UR36][R186.64+0x2] ;  /* 0x00000224bac27981 */ /* 0x000164000c1e1520 */
.L_x_32:
[----:B------:R-:W-:Y:S05]  /*2b90*/  BSYNC B1 ;  /* 0x0000000000017941 */ /* 0x000fea0003800000 */
.L_x_31:
[----:B-----5:R-:W-:Y:S01]  /*2ba0*/  HADD2.F32 R195, -RZ, R194.H0_H0 ;  /* 0x200000c2ffc37230 */ /* 0x020fe20000004100 */
[----:B------:R-:W-:Y:S01]  /*2bb0*/  ISETP.GT.AND P1, PT, R3, 0x8, P0 ;  /* 0x000000080300780c */ /* 0x000fe20000724270 */
[----:B------:R-:W-:-:S04]  /*2bc0*/  IMAD.WIDE.U32 R192, R19, R8, R188 ;  /* 0x0000000813c07225 */ /* 0x000fc800078e00bc */
[----:B------:R-:W-:Y:S01]  /*2bd0*/  FMUL R176, R195, R184 ;  /* 0x000000b8c3b07220 */ /* 0x000fe20000400000 */
[----:B------:R-:W-:Y:S01]  /*2be0*/  IMAD.IADD R197, R191, 0x1, R193 ;  /* 0x00000001bfc57824 */ /* 0x000fe200078e02c1 */
[----:B------:R-:W-:Y:S02]  /*2bf0*/  IADD3 R195, P4, R12, R192, RZ ;  /* 0x000000c00cc37210 */ /* 0x000fe40007f9e0ff */
[----:B------:R-:W-:-:S03]  /*2c00*/  FFMA R177, R177, R185, R176 ;  /* 0x000000b9b1b17223 */ /* 0x000fc600000000b0 */
[----:B------:R-:W-:Y:S01]  /*2c10*/  IMAD.X R196, R197, 0x1, R15, P4 ;  /* 0x00000001c5c47824 */ /* 0x000fe200020e060f */
[C---:B------:R-:W-:Y:S02]  /*2c20*/  LEA R176, P4, R195.reuse, R10, 0x1 ;  /* 0x0000000ac3b07211 */ /* 0x040fe400078808ff */
[----:B------:R-:W-:Y:S02]  /*2c30*/  F2FP.F16.F32.PACK_AB R200, RZ, R177 ;  /* 0x000000b1ffc8723e */ /* 0x000fe400000000ff */
[--C-:B------:R-:W-:Y:S02]  /*2c40*/  LEA.HI.X R177, R195, R11, R196.reuse, 0x1, P4 ;  /* 0x0000000bc3b17211 */ /* 0x100fe400020f0cc4 */
[----:B------:R-:W-:Y:S02]  /*2c50*/  PRMT R195, R200, 0x7610, R195 ;  /* 0x00007610c8c37816 */ /* 0x000fe400000000c3 */
[----:B------:R-:W-:-:S03]  /*2c60*/  PRMT R196, R194, 0x7610, R196 ;  /* 0x00007610c2c47816 */ /* 0x000fc600000000c4 */
[----:B------:R1:W-:Y:S04]  /*2c70*/  @P2 STG.E.U16 desc[UR36][R20.64+0x2], R195 ;  /* 0x000002c314002986 */ /* 0x0003e8000c101524 */
[----:B------:R2:W3:Y:S01]  /*2c80*/  @P1 LDG.E.LTC128B.U16 R196, desc[UR36][R176.64] ;  /* 0x00000024b0c41981 */ /* 0x0004e2000c1e1520 */
[----:B------:R-:W-:Y:S01]  /*2c90*/  IADD3 R194, P2, R4, R192, RZ ;  /* 0x000000c004c27210 */ /* 0x000fe20007f5e0ff */
[C---:B------:R-:W-:Y:S01]  /*2ca0*/  IMAD.SHL.U32 R209, R6.reuse, 0x10, RZ ;  /* 0x0000001006d17824 */ /* 0x040fe200078e00ff */
[----:B------:R-:W-:Y:S01]  /*2cb0*/  SHF.L.U64.HI R211, R6, 0x4, R7 ;  /* 0x0000000406d37819 */ /* 0x000fe20000010207 */
[----:B------:R-:W-:Y:S03]  /*2cc0*/  BSSY B1, `(.L_x_33) ;  /* 0x0000010000017945 */ /* 0x000fe60003800000 */
[----:B------:R-:W-:Y:S01]  /*2cd0*/  IADD3 R200, P4, R209, R20, RZ ;  /* 0x00000014d1c87210 */ /* 0x000fe20007f9e0ff */
[----:B-1----:R-:W-:Y:S01]  /*2ce0*/  IMAD.X R195, R5, 0x1, R197, P2 ;  /* 0x0000000105c37824 */ /* 0x002fe200010e06c5 */
[----:B------:R-:W-:Y:S01]  /*2cf0*/  ISETP.GT.AND P2, PT, R3, 0x8, P3 ;  /* 0x000000080300780c */ /* 0x000fe20001f44270 */
[----:B------:R-:W-:-:S03]  /*2d00*/  IMAD.WIDE.U32 R194, R2, R190, R194 ;  /* 0x000000be02c27225 */ /* 0x000fc600078e00c2 */
[----:B--2---:R-:W-:Y:S01]  /*2d10*/  LEA R176, P5, R194, R10, 0x1 ;  /* 0x0000000ac2b07211 */ /* 0x004fe200078a08ff */
[----:B---3--:R-:W-:-:S05]  /*2d20*/  HADD2.F32 R201, -RZ, R196.H0_H0 ;  /* 0x200000c4ffc97230 */ /* 0x008fca0000004100 */
[----:B------:R-:W-:-:S04]  /*2d30*/  FMUL R201, R201, R184 ;  /* 0x000000b8c9c97220 */ /* 0x000fc80000400000 */
[----:B------:R-:W-:Y:S01]  /*2d40*/  FFMA R201, R178, R185, R201 ;  /* 0x000000b9b2c97223 */ /* 0x000fe200000000c9 */
[----:B------:R-:W-:-:S04]  /*2d50*/  IMAD.IADD R178, R199, 0x1, R195 ;  /* 0x00000001c7b27824 */ /* 0x000fc800078e02c3 */
[----:B------:R-:W-:Y:S01]  /*2d60*/  F2FP.F16.F32.PACK_AB R195, RZ, R201 ;  /* 0x000000c9ffc3723e */ /* 0x000fe200000000ff */
[----:B------:R-:W-:Y:S01]  /*2d70*/  IMAD.X R201, R211, 0x1, R21, P4 ;  /* 0x00000001d3c97824 */ /* 0x000fe200020e0615 */
[----:B------:R-:W-:-:S04]  /*2d80*/  LEA.HI.X R177, R194, R11, R178, 0x1, P5 ;  /* 0x0000000bc2b17211 */ /* 0x000fc800028f0cb2 */
[----:B------:R1:W-:Y:S01]  /*2d90*/  @P1 STG.E.U16 desc[UR36][R200.64], R195 ;  /* 0x000000c3c8001986 */ /* 0x0003e2000c101524 */
[----:B------:R-:W-:Y:S05]  /*2da0*/  @!P2 BRA `(.L_x_34) ;  /* 0x000000000004a947 */ /* 0x000fea0003800000 */
[----:B------:R2:W5:Y:S02]  /*2db0*/  LDG.E.LTC128B.U16 R196, desc[UR36][R176.64+0x2] ;  /* 0x00000224b0c47981 */ /* 0x000564000c1e1520 */
.L_x_34:
[----:B------:R-:W-:Y:S05]  /*2dc0*/  BSYNC B1 ;  /* 0x0000000000017941 */ /* 0x000fea0003800000 */
.L_x_33:
[----:B-1---5:R-:W-:Y:S01]  /*2dd0*/  HADD2.F32 R195, -RZ, R196.H0_H0 ;  /* 0x200000c4ffc37230 */ /* 0x022fe20000004100 */
[----:B------:R-:W-:Y:S01]  /*2de0*/  ISETP.GT.AND P1, PT, R0, 0x8, PT ;  /* 0x000000080000780c */ /* 0x000fe20003f24270 */
[----:B------:R-:W-:Y:S03]  /*2df0*/  BSSY B1, `(.L_x_35) ;  /* 0x000000b000017945 */ /* 0x000fe60003800000 */
[----:B------:R-:W-:Y:S01]  /*2e00*/  FMUL R178, R195, R184 ;  /* 0x000000b8c3b27220 */ /* 0x000fe20000400000 */
[----:B------:R-:W-:-:S03]  /*2e10*/  ISETP.GT.AND P4, PT, R3, RZ, P1 ;  /* 0x000000ff0300720c */ /* 0x000fc60000f84270 */
[----:B------:R-:W-:Y:S01]  /*2e20*/  FFMA R178, R179, R185, R178 ;  /* 0x000000b9b3b27223 */ /* 0x000fe200000000b2 */
[----:B------:R-:W-:-:S04]  /*2e30*/  IMAD.MOV.U32 R179, RZ, RZ, R201 ;  /* 0x000000ffffb37224 */ /* 0x000fc800078e00c9 */
[----:B------:R-:W-:-:S04]  /*2e40*/  F2FP.F16.F32.PACK_AB R178, RZ, R178 ;  /* 0x000000b2ffb2723e */ /* 0x000fc800000000ff */
[----:B------:R-:W-:Y:S01]  /*2e50*/  PRMT R194, R178, 0x7610, R194 ;  /* 0x00007610b2c27816 */ /* 0x000fe200000000c2 */
[----:B------:R-:W-:-:S05]  /*2e60*/  IMAD.MOV.U32 R178, RZ, RZ, R200 ;  /* 0x000000ffffb27224 */ /* 0x000fca00078e00c8 */
[----:B------:R1:W-:Y:S01]  /*2e70*/  @P2 STG.E.U16 desc[UR36][R178.64+0x2], R194 ;  /* 0x000002c2b2002986 */ /* 0x0003e2000c101524 */
[----:B------:R-:W-:Y:S05]  /*2e80*/  @!P4 BRA `(.L_x_36) ;  /* 0x000000000004c947 */ /* 0x000fea0003800000 */
[----:B------:R3:W5:Y:S02]  /*2e90*/  LDG.E.LTC128B.U16 R196, desc[UR36][R186.64+0x10] ;  /* 0x00001024bac47981 */ /* 0x000764000c1e1520 */
.L_x_36:
[----:B------:R-:W-:Y:S05]  /*2ea0*/  BSYNC B1 ;  /* 0x0000000000017941 */ /* 0x000fea0003800000 */
.L_x_35:
[----:B-----5:R-:W-:Y:S01]  /*2eb0*/  HADD2.F32 R195, -RZ, R196.H0_H0 ;  /* 0x200000c4ffc37230 */ /* 0x020fe20000004100 */
[----:B------:R-:W-:Y:S01]  /*2ec0*/  ISETP.GT.AND P2, PT, R0, 0x9, PT ;  /* 0x000000090000780c */ /* 0x000fe20003f44270 */
[----:B------:R-:W-:Y:S03]  /*2ed0*/  BSSY B1, `(.L_x_37) ;  /* 0x0000008000017945 */ /* 0x000fe60003800000 */
[----:B------:R-:W-:Y:S01]  /*2ee0*/  FMUL R195, R195, R184 ;  /* 0x000000b8c3c37220 */ /* 0x000fe20000400000 */
[----:B------:R-:W-:-:S03]  /*2ef0*/  ISETP.GT.AND P5, PT, R3, RZ, P2 ;  /* 0x000000ff0300720c */ /* 0x000fc600017a4270 */
[----:B------:R-:W-:-:S05]  /*2f00*/  FFMA R195, R180, R185, R195 ;  /* 0x000000b9b4c37223 */ /* 0x000fca00000000c3 */
[----:B------:R-:W-:-:S05]  /*2f10*/  F2FP.F16.F32.PACK_AB R195, RZ, R195 ;  /* 0x000000c3ffc3723e */ /* 0x000fca00000000ff */
[----:B------:R4:W-:Y:S01]  /*2f20*/  @P4 STG.E.U16 desc[UR36][R20.64+0x10], R195 ;  /* 0x000010c314004986 */ /* 0x0009e2000c101524 */
[----:B------:R-:W-:Y:S05]  /*2f30*/  @!P5 BRA `(.L_x_38) ;  /* 0x000000000004d947 */ /* 0x000fea0003800000 */
[----:B------:R0:W5:Y:S02]  /*2f40*/  LDG.E.LTC128B.U16 R196, desc[UR36][R186.64+0x12] ;  /* 0x00001224bac47981 */ /* 0x000164000c1e1520 */
.L_x_38:
[----:B------:R-:W-:Y:S05]  /*2f50*/  BSYNC B1 ;  /* 0x0000000000017941 */ /* 0x000fea0003800000 */
.L_x_37:
[----:B----45:R-:W-:Y:S01]  /*2f60*/  HADD2.F32 R195, -RZ, R196.H0_H0 ;  /* 0x200000c4ffc37230 */ /* 0x030fe20000004100 */
[----:B------:R-:W-:Y:S01]  /*2f70*/  ISETP.GT.AND P4, PT, R3, 0x8, P1 ;  /* 0x000000080300780c */ /* 0x000fe20000f84270 */
[----:B------:R-:W-:Y:S03]  /*2f80*/  BSSY B1, `(.L_x_39) ;  /* 0x0000009000017945 */ /* 0x000fe60003800000 */
[----:B------:R-:W-:-:S04]  /*2f90*/  FMUL R180, R195, R184 ;  /* 0x000000b8c3b47220 */ /* 0x000fc80000400000 */
[----:B------:R-:W-:-:S05]  /*2fa0*/  FFMA R180, R181, R185, R180 ;  /* 0x000000b9b5b47223 */ /* 0x000fca00000000b4 */
[----:B------:R-:W-:-:S04]  /*2fb0*/  F2FP.F16.F32.PACK_AB R180, RZ, R180 ;  /* 0x000000b4ffb4723e */ /* 0x000fc800000000ff */
[----:B------:R-:W-:Y:S02]  /*2fc0*/  PRMT R181, R180, 0x7610, R181 ;  /* 0x00007610b4b57816 */ /* 0x000fe400000000b5 */
[----:B------:R-:W-:-:S03]  /*2fd0*/  PRMT R180, R196, 0x7610, R180 ;  /* 0x00007610c4b47816 */ /* 0x000fc600000000b4 */
[----:B------:R4:W-:Y:S01]  /*2fe0*/  @P5 STG.E.U16 desc[UR36][R20.64+0x12], R181 ;  /* 0x000012b514005986 */ /* 0x0009e2000c101524 */
[----:B------:R-:W-:Y:S05]  /*2ff0*/  @!P4 BRA `(.L_x_40) ;  /* 0x000000000004c947 */ /* 0x000fea0003800000 */
[----:B------:R0:W5:Y:S02]  /*3000*/  LDG.E.LTC128B.U16 R180, desc[UR36][R176.64+0x10] ;  /* 0x00001024b0b47981 */ /* 0x000164000c1e1520 */
.L_x_40:
[----:B------:R-:W-:Y:S05]  /*3010*/  BSYNC B1 ;  /* 0x0000000000017941 */ /* 0x000fea0003800000 */
.L_x_39:
[----:B----45:R-:W-:Y:S01]  /*3020*/  HADD2.F32 R181, -RZ, R180.H0_H0 ;  /* 0x200000b4ffb57230 */ /* 0x030fe20000004100 */
[----:B------:R-:W-:Y:S01]  /*3030*/  ISETP.GT.AND P5, PT, R3, 0x8, P2 ;  /* 0x000000080300780c */ /* 0x000fe200017a4270 */
[----:B------:R-:W-:Y:S01]  /*3040*/  IMAD.MOV.U32 R196, RZ, RZ, R192 ;  /* 0x000000ffffc47224 */ /* 0x000fe200078e00c0 */
[----:B------:R-:W-:Y:S01]  /*3050*/  BSSY B1, `(.L_x_41) ;  /* 0x000000b000017945 */ /* 0x000fe20003800000 */
[----:B------:R-:W-:Y:S02]  /*3060*/  IMAD R9, R9, 0x78, RZ ;  /* 0x0000007809097824 */ /* 0x000fe400078e02ff */
[----:B------:R-:W-:Y:S01]  /*3070*/  FMUL R181, R181, R184 ;  /* 0x000000b8b5b57220 */ /* 0x000fe20000400000 */
[----:B------:R-:W-:-:S04]  /*3080*/  IMAD.WIDE.U32 R196, R8, 0x78, R196 ;  /* 0x0000007808c47825 */ /* 0x000fc800078e00c4 */
[----:B------:R-:W-:Y:S01]  /*3090*/  FFMA R181, R182, R185, R181 ;  /* 0x000000b9b6b57223 */ /* 0x000fe200000000b5 */
[----:B------:R-:W-:-:S04]  /*30a0*/  IMAD.IADD R205, R197, 0x1, R9 ;  /* 0x00000001c5cd7824 */ /* 0x000fc800078e0209 */
[----:B------:R-:W-:-:S05]  /*30b0*/  F2FP.F16.F32.PACK_AB R181, RZ, R181 ;  /* 0x000000b5ffb5723e */ /* 0x000fca00000000ff */
[----:B------:R4:W-:Y:S01]  /*30c0*/  @P4 STG.E.U16 desc[UR36][R200.64+0x10], R181 ;  /* 0x000010b5c8004986 */ /* 0x0009e2000c101524 */
[----:B------:R-:W-:Y:S01]  /*30d0*/  IADD3 R193, P4, R12, R196, RZ ;  /* 0x000000c40cc17210 */ /* 0x000fe20007f9e0ff */
[----:B------:R-:W-:-:S12]  /*30e0*/  @!P5 BRA `(.L_x_42) ;  /* 0x000000000004d947 */ /* 0x000fd80003800000 */
[----:B------:R0:W5:Y:S02]  /*30f0*/  LDG.E.LTC128B.U16 R180, desc[UR36][R176.64+0x12] ;  /* 0x00001224b0b47981 */ /* 0x000164000c1e1520 */
.L_x_42:
[----:B------:R-:W-:Y:S05]  /*3100*/  BSYNC B1 ;  /* 0x0000000000017941 */ /* 0x000fea0003800000 */
.L_x_41:
[----:B----45:R-:W-:Y:S01]  /*3110*/  HADD2.F32 R181, -RZ, R180.H0_H0 ;  /* 0x200000b4ffb57230 */ /* 0x030fe20000004100 */
[----:B------:R-:W-:Y:S01]  /*3120*/  PRMT R208, R180, 0x7610, R208 ;  /* 0x00007610b4d07816 */ /* 0x000fe200000000d0 */
[----:B-1----:R-:W-:Y:S01]  /*3130*/  IMAD.X R194, R205, 0x1, R15, P4 ;  /* 0x00000001cdc27824 */ /* 0x002fe200020e060f */
[----:B------:R-:W-:Y:S02]  /*3140*/  LEA R192, P4, R193, R10, 0x1 ;  /* 0x0000000ac1c07211 */ /* 0x000fe400078808ff */
[----:B------:R-:W-:Y:S02]  /*3150*/  FMUL R182, R181, R184 ;  /* 0x000000b8b5b67220 */ /* 0x000fe40000400000 */
[----:B------:R-:W-:Y:S02]  /*3160*/  LEA.HI.X R193, R193, R11, R194, 0x1, P4 ;  /* 0x0000000bc1c17211 */ /* 0x000fe400020f0cc2 */
[----:B------:R-:W-:Y:S01]  /*3170*/  ISETP.GT.AND P4, PT, R3, 0x80, P0 ;  /* 0x000000800300780c */ /* 0x000fe20000784270 */
[----:B------:R-:W-:-:S05]  /*3180*/  FFMA R182, R183, R185, R182 ;  /* 0x000000b9b7b67223 */ /* 0x000fca00000000b6 */
[----:B------:R-:W-:-:S05]  /*3190*/  F2FP.F16.F32.PACK_AB R182, RZ, R182 ;  /* 0x000000b6ffb6723e */ /* 0x000fca00000000ff */
[----:B------:R1:W-:Y:S04]  /*31a0*/  @P5 STG.E.U16 desc[UR36][R200.64+0x12], R182 ;  /* 0x000012b6c8005986 */ /* 0x0003e8000c101524 */
[----:B------:R4:W2:Y:S01]  /*31b0*/  @P4 LDG.E.LTC128B.U16 R208, desc[UR36][R192.64] ;  /* 0x00000024c0d04981 */ /* 0x0008a2000c1e1520 */
[----:B------:R-:W-:Y:S01]  /*31c0*/  IMAD.WIDE.U32 R202, R8, 0x78, R188 ;  /* 0x0000007808ca7825 */ /* 0x000fe200078e00bc */
[----:B------:R-:W-:Y:S03]  /*31d0*/  BSSY B1, `(.L_x_43) ;  /* 0x0000016000017945 */ /* 0x000fe60003800000 */
[----:B------:R-:W-:Y:S02]  /*31e0*/  IMAD.IADD R195, R9, 0x1, R203 ;  /* 0x0000000109c37824 */ /* 0x000fe400078e02cb */
[----:B------:R-:W-:-:S02]  /*31f0*/  IMAD.MOV.U32 R194, RZ, RZ, R202 ;  /* 0x000000ffffc27224 */ /* 0x000fc400078e00ca */
[----:B------:R-:W-:Y:S02]  /*3200*/  IMAD R207, R7, 0xf0, RZ ;  /* 0x000000f007cf7824 */ /* 0x000fe400078e02ff */
[----:B------:R-:W-:-:S03]  /*3210*/  IMAD.WIDE.U32 R180, R19, R8, R194 ;  /* 0x0000000813b47225 */ /* 0x000fc600078e00c2 */
[----:B------:R-:W-:-:S04]  /*3220*/  IADD3 R180, P5, R4, R180, RZ ;  /* 0x000000b404b47210 */ /* 0x000fc80007fbe0ff */
[----:B------:R-:W-:-:S03]  /*3230*/  IADD3.X R181, R5, R191, R181, P5, !PT ;  /* 0x000000bf05b57210 */ /* 0x000fc60002ffe4b5 */
[----:B------:R-:W-:-:S04]  /*3240*/  IMAD.WIDE.U32 R180, R2, R190, R180 ;  /* 0x000000be02b47225 */ /* 0x000fc800078e00b4 */
[----:B------:R-:W-:Y:S01]  /*3250*/  IMAD.IADD R181, R199, 0x1, R181 ;  /* 0x00000001c7b57824 */ /* 0x000fe200078e02b5 */
[----:B----4-:R-:W-:-:S04]  /*3260*/  LEA R192, P5, R180, R10, 0x1 ;  /* 0x0000000ab4c07211 */ /* 0x010fc800078a08ff */
[----:B------:R-:W-:Y:S02]  /*3270*/  LEA.HI.X R193, R180, R11, R181, 0x1, P5 ;  /* 0x0000000bb4c17211 */ /* 0x000fe400028f0cb5 */
[----:B------:R-:W-:Y:S01]  /*3280*/  ISETP.GT.AND P5, PT, R3, 0x80, P3 ;  /* 0x000000800300780c */ /* 0x000fe20001fa4270 */
[----:B--2---:R-:W-:-:S05]  /*3290*/  HADD2.F32 R183, -RZ, R208.H0_H0 ;  /* 0x200000d0ffb77230 */ /* 0x004fca0000004100 */
[----:B------:R-:W-:-:S04]  /*32a0*/  FMUL R183, R183, R184 ;  /* 0x000000b8b7b77220 */ /* 0x000fc80000400000 */
[----:B------:R-:W-:Y:S01]  /*32b0*/  FFMA R168, R168, R185, R183 ;  /* 0x000000b9a8a87223 */ /* 0x000fe200000000b7 */
[----:B-1----:R-:W-:-:S04]  /*32c0*/  IMAD.WIDE.U32 R182, R6, 0xf0, R200 ;  /* 0x000000f006b67825 */ /* 0x002fc800078e00c8 */
[----:B------:R-:W-:Y:S01]  /*32d0*/  F2FP.F16.F32.PACK_AB R168, RZ, R168 ;  /* 0x000000a8ffa8723e */ /* 0x000fe200000000ff */
[----:B------:R-:W-:Y:S02]  /*32e0*/  IMAD.IADD R181, R183, 0x1, R207 ;  /* 0x00000001b7b57824 */ /* 0x000fe400078e02cf */
[----:B------:R-:W-:-:S05]  /*32f0*/  @P4 IMAD.MOV.U32 R180, RZ, RZ, R182 ;  /* 0x000000ffffb44224 */ /* 0x000fca00078e00b6 */
[----:B------:R1:W-:Y:S01]  /*3300*/  @P4 STG.E.U16 desc[UR36][R180.64], R168 ;  /* 0x000000a8b4004986 */ /* 0x0003e2000c101524 */
[----:B------:R-:W-:Y:S05]  /*3310*/  @!P5 BRA `(.L_x_44) ;  /* 0x000000000004d947 */ /* 0x000fea0003800000 */
[----:B------:R2:W5:Y:S02]  /*3320*/  LDG.E.LTC128B.U16 R208, desc[UR36][R192.64+0x2] ;  /* 0x00000224c0d07981 */ /* 0x000564000c1e1520 */
.L_x_44:
[----:B------:R-:W-:Y:S05]  /*3330*/  BSYNC B1 ;  /* 0x0000000000017941 */ /* 0x000fea0003800000 */
.L_x_43:
[----:B-----5:R-:W-:Y:S01]  /*3340*/  HADD2.F32 R197, -RZ, R208.H0_H0 ;  /* 0x200000d0ffc57230 */ /* 0x020fe20000004100 */
[----:B-1----:R-:W-:Y:S01]  /*3350*/  IADD3 R168, P4, R188, R196, RZ ;  /* 0x000000c4bca87210 */ /* 0x002fe20007f9e0ff */
[----:B------:R-:W-:Y:S03]  /*3360*/  BSSY B1, `(.L_x_45) ;  /* 0x0000014000017945 */ /* 0x000fe60003800000 */
[----:B------:R-:W-:Y:S01]  /*3370*/  FMUL R200, R197, R184 ;  /* 0x000000b8c5c87220 */ /* 0x000fe20000400000 */
[----:B------:R-:W-:-:S04]  /*3380*/  IMAD.WIDE.U32 R196, R6, 0xf0, R178 ;  /* 0x000000f006c47825 */ /* 0x000fc800078e00b2 */
[----:B------:R-:W-:Y:S01]  /*3390*/  FFMA R200, R169, R185, R200 ;  /* 0x000000b9a9c87223 */ /* 0x000fe200000000c8 */
[----:B------:R-:W-:Y:S01]  /*33a0*/  IMAD.X R169, R205, 0x1, R189, P4 ;  /* 0x00000001cda97824 */ /* 0x000fe200020e06bd */
[----:B------:R-:W-:Y:S01]  /*33b0*/  IADD3 R203, P4, R168, R12, RZ ;  /* 0x0000000ca8cb7210 */ /* 0x000fe20007f9e0ff */
[----:B------:R-:W-:Y:S02]  /*33c0*/  IMAD.IADD R201, R207, 0x1, R197 ;  /* 0x00000001cfc97824 */ /* 0x000fe400078e02c5 */
[----:B------:R-:W-:Y:S02]  /*33d0*/  F2FP.F16.F32.PACK_AB R205, RZ, R200 ;  /* 0x000000c8ffcd723e */ /* 0x000fe400000000ff */
[----:B------:R-:W-:Y:S01]  /*33e0*/  IMAD.X R200, R169, 0x1, R15, P4 ;  /* 0x00000001a9c87824 */ /* 0x000fe200020e060f */
[----:B------:R-:W-:Y:S02]  /*33f0*/  LEA R204, P4, R203, R10, 0x1 ;  /* 0x0000000acbcc7211 */ /* 0x000fe400078808ff */
[----:B------:R-:W-:-:S02]  /*3400*/  PRMT R207, R205, 0x7610, R207 ;  /* 0x00007610cdcf7816 */ /* 0x000fc400000000cf */
[----:B------:R-:W-:Y:S01]  /*3410*/  LEA.HI.X R205, R203, R11, R200, 0x1, P4 ;  /* 0x0000000bcbcd7211 */ /* 0x000fe200020f0cc8 */
[----:B------:R-:W-:Y:S01]  /*3420*/  IMAD.MOV.U32 R200, RZ, RZ, R196 ;  /* 0x000000ffffc87224 */ /* 0x000fe200078e00c4 */
[----:B------:R-:W-:-:S04]  /*3430*/  IADD3 R202, P4, R188, R202, RZ ;  /* 0x000000cabcca7210 */ /* 0x000fc80007f9e0ff */
[----:B------:R1:W-:Y:S01]  /*3440*/  @P5 STG.E.U16 desc[UR36][R200.64+0x2], R207 ;  /* 0x000002cfc8005986 */ /* 0x0003e2000c101524 */
[----:B------:R-:W-:Y:S01]  /*3450*/  ISETP.GT.AND P5, PT, R3, 0x88, P0 ;  /* 0x000000880300780c */ /* 0x000fe200007a4270 */
[----:B------:R-:W-:Y:S02]  /*3460*/  IMAD.X R203, R195, 0x1, R189, P4 ;  /* 0x00000001c3cb7824 */ /* 0x000fe400020e06bd */
[----:B-1----:R-:W-:-:S10]  /*3470*/  IMAD.WIDE.U32 R206, R19, R8, R202 ;  /* 0x0000000813ce7225 */ /* 0x002fd400078e00ca */
[----:B------:R-:W-:Y:S05]  /*3480*/  @!P5 BRA `(.L_x_46) ;  /* 0x000000000004d947 */ /* 0x000fea0003800000 */
[----:B------:R1:W5:Y:S02]  /*3490*/  LDG.E.LTC128B.U16 R208, desc[UR36][R204.64] ;  /* 0x00000024ccd07981 */ /* 0x000364000c1e1520 */
.L_x_46:
[----:B------:R-:W-:Y:S05]  /*34a0*/  BSYNC B1 ;  /* 0x0000000000017941 */ /* 0x000fea0003800000 */
.L_x_45:
[----:B------:R-:W-:Y:S01]  /*34b0*/  IADD3 R206, P4, R4, R206, RZ ;  /* 0x000000ce04ce7210 */ /* 0x000fe20007f9e0ff */
[----:B-1---5:R-:W-:Y:S01]  /*34c0*/  HADD2.F32 R205, -RZ, R208.H0_H0 ;  /* 0x200000d0ffcd7230 */ /* 0x022fe20000004100 */
[----:B------:R-:W-:Y:S02]  /*34d0*/  BSSY B1, `(.L_x_47) ;  /* 0x000000f000017945 */ /* 0x000fe40003800000 */
[----:B------:R-:W-:Y:S02]  /*34e0*/  IADD3.X R207, R5, R191, R207, P4, !PT ;  /* 0x000000bf05cf7210 */ /* 0x000fe400027fe4cf */
[----:B------:R-:W-:Y:S01]  /*34f0*/  FMUL R205, R205, R184 ;  /* 0x000000b8cdcd7220 */ /* 0x000fe20000400000 */
[----:B------:R-:W-:-:S04]  /*3500*/  IMAD.WIDE.U32 R206, R2, R190, R206 ;  /* 0x000000be02ce7225 */ /* 0x000fc800078e00ce */
[----:B------:R-:W-:Y:S01]  /*3510*/  FFMA R170, R170, R185, R205 ;  /* 0x000000b9aaaa7223 */ /* 0x000fe200000000cd */
[----:B------:R-:W-:Y:S01]  /*3520*/  IMAD.IADD R205, R199, 0x1, R207 ;  /* 0x00000001c7cd7824 */ /* 0x000fe200078e02cf */
[----:B------:R-:W-:-:S03]  /*3530*/  LEA R204, P4, R206, R10, 0x1 ;  /* 0x0000000acecc7211 */ /* 0x000fc600078808ff */
[----:B------:R-:W-:Y:S02]  /*3540*/  F2FP.F16.F32.PACK_AB R170, RZ, R170 ;  /* 0x000000aaffaa723e */ /* 0x000fe400000000ff */
[----:B------:R-:W-:Y:S02]  /*3550*/  LEA.HI.X R205, R206, R11, R205, 0x1, P4 ;  /* 0x0000000bcecd7211 */ /* 0x000fe400020f0ccd */
[----:B------:R-:W-:-:S05]  /*3560*/  IADD3 R206, P4, R209, R182, RZ ;  /* 0x000000b6d1ce7210 */ /* 0x000fca0007f9e0ff */
[----:B------:R-:W-:Y:S01]  /*3570*/  IMAD.X R207, R181, 0x1, R211, P4 ;  /* 0x00000001b5cf7824 */ /* 0x000fe200020e06d3 */
[----:B------:R-:W-:-:S04]  /*3580*/  ISETP.GT.AND P4, PT, R3, 0x88, P3 ;  /* 0x000000880300780c */ /* 0x000fc80001f84270 */
[----:B------:R1:W-:Y:S09]  /*3590*/  @P5 STG.E.U16 desc[UR36][R206.64], R170 ;  /* 0x000000aace005986 */ /* 0x0003f2000c101524 */
[----:B------:R-:W-:Y:S05]  /*35a0*/  @!P4 BRA `(.L_x_48) ;  /* 0x000000000004c947 */ /* 0x000fea0003800000 */
[----:B------:R4:W5:Y:S02]  /*35b0*/  LDG.E.LTC128B.U16 R208, desc[UR36][R204.64+0x2] ;  /* 0x00000224ccd07981 */ /* 0x000964000c1e1520 */
.L_x_48:
[----:B------:R-:W-:Y:S05]  /*35c0*/  BSYNC B1 ;  /* 0x0000000000017941 */ /* 0x000fea0003800000 */
.L_x_47:
[----:B-----5:R-:W-:Y:S01]  /*35d0*/  HADD2.F32 R213, -RZ, R208.H0_H0 ;  /* 0x200000d0ffd57230 */ /* 0x020fe20000004100 */
[----:B------:R-:W-:Y:S04]  /*35e0*/  BSSY B1, `(.L_x_49) ;  /* 0x000000a000017945 */ /* 0x000fe80003800000 */
[----:B-1----:R-:W-:-:S04]  /*35f0*/  FMUL R170, R213, R184 ;  /* 0x000000b8d5aa7220 */ /* 0x002fc80000400000 */
[----:B------:R-:W-:Y:S01]  /*3600*/  FFMA R171, R171, R185, R170 ;  /* 0x000000b9abab7223 */ /* 0x000fe200000000aa */
[----:B------:R-:W-:-:S04]  /*3610*/  IADD3 R170, P5, R209, R196, RZ ;  /* 0x000000c4d1aa7210 */ /* 0x000fc80007fbe0ff */
[----:B------:R-:W-:Y:S01]  /*3620*/  F2FP.F16.F32.PACK_AB R210, RZ, R171 ;  /* 0x000000abffd2723e */ /* 0x000fe200000000ff */
[----:B------:R-:W-:Y:S01]  /*3630*/  IMAD.X R171, R211, 0x1, R201, P5 ;  /* 0x00000001d3ab7824 */ /* 0x000fe200028e06c9 */
[----:B------:R-:W-:-:S04]  /*3640*/  ISETP.GT.AND P5, PT, R3, 0x80, P1 ;  /* 0x000000800300780c */ /* 0x000fc80000fa4270 */
[----:B------:R1:W-:Y:S09]  /*3650*/  @P4 STG.E.U16 desc[UR36][R170.64+0x2], R210 ;  /* 0x000002d2aa004986 */ /* 0x0003f2000c101524 */
[----:B------:R-:W-:Y:S05]  /*3660*/  @!P5 BRA `(.L_x_50) ;  /* 0x000000000004d947 */ /* 0x000fea0003800000 */
[----:B------:R0:W5:Y:S02]  /*3670*/  LDG.E.LTC128B.U16 R208, desc[UR36][R192.64+0x10] ;  /* 0x00001024c0d07981 */ /* 0x000164000c1e1520 */
.L_x_50:
[----:B------:R-:W-:Y:S05]  /*3680*/  BSYNC B1 ;  /* 0x0000000000017941 */ /* 0x000fea0003800000 */
.L_x_49:
[----:B-----5:R-:W-:Y:S01]  /*3690*/  HADD2.F32 R183, -RZ, R208.H0_H0 ;  /* 0x200000d0ffb77230 */ /* 0x020fe20000004100 */
[----:B------:R-:W-:Y:S01]  /*36a0*/  ISETP.GT.AND P4, PT, R3, 0x80, P2 ;  /* 0x000000800300780c */ /* 0x000fe20001784270 */
[----:B------:R-:W-:Y:S01]  /*36b0*/  @P5 IMAD.MOV.U32 R180, RZ, RZ, R182 ;  /* 0x000000ffffb45224 */ /* 0x000fe200078e00b6 */
[----:B------:R-:W-:Y:S02]  /*36c0*/  BSSY B1, `(.L_x_51) ;  /* 0x0000007000017945 */ /* 0x000fe40003800000 */
[----:B------:R-:W-:-:S04]  /*36d0*/  FMUL R183, R183, R184 ;  /* 0x000000b8b7b77220 */ /* 0x000fc80000400000 */
[----:B------:R-:W-:-:S05]  /*36e0*/  FFMA R183, R172, R185, R183 ;  /* 0x000000b9acb77223 */ /* 0x000fca00000000b7 */
[----:B------:R-:W-:-:S05]  /*36f0*/  F2FP.F16.F32.PACK_AB R183, RZ, R183 ;  /* 0x000000b7ffb7723e */ /* 0x000fca00000000ff */
[----:B------:R0:W-:Y:S01]  /*3700*/  @P5 STG.E.U16 desc[UR36][R180.64+0x10], R183 ;  /* 0x000010b7b4005986 */ /* 0x0001e2000c101524 */
[----:B------:R-:W-:Y:S05]  /*3710*/  @!P4 BRA `(.L_x_52) ;  /* 0x000000000004c947 */ /* 0x000fea0003800000 */
[----:B------:R0:W5:Y:S02]  /*3720*/  LDG.E.LTC128B.U16 R208, desc[UR36][R192.64+0x12] ;  /* 0x00001224c0d07981 */ /* 0x000164000c1e1520 */
.L_x_52:
[----:B------:R-:W-:Y:S05]  /*3730*/  BSYNC B1 ;  /* 0x0000000000017941 */ /* 0x000fea0003800000 */
.L_x_51:
[----:B0----5:R-:W-:Y:S01]  /*3740*/  HADD2.F32 R181, -RZ, R208.H0_H0 ;  /* 0x200000d0ffb57230 */ /* 0x021fe20000004100 */
[----:B------:R-:W-:Y:S01]  /*3750*/  ISETP.GT.AND P5, PT, R3, 0x88, P1 ;  /* 0x000000880300780c */ /* 0x000fe20000fa4270 */
[----:B------:R-:W-:Y:S03]  /*3760*/  BSSY B1, `(.L_x_53) ;  /* 0x0000007000017945 */ /* 0x000fe60003800000 */
[----:B------:R-:W-:-:S04]  /*3770*/  FMUL R172, R181, R184 ;  /* 0x000000b8b5ac7220 */ /* 0x000fc80000400000 */
[----:B------:R-:W-:-:S05]  /*3780*/  FFMA R172, R173, R185, R172 ;  /* 0x000000b9adac7223 */ /* 0x000fca00000000ac */
[----:B------:R-:W-:-:S05]  /*3790*/  F2FP.F16.F32.PACK_AB R172, RZ, R172 ;  /* 0x000000acffac723e */ /* 0x000fca00000000ff */
[----:B------:R0:W-:Y:S01]  /*37a0*/  @P4 STG.E.U16 desc[UR36][R200.64+0x12], R172 ;  /* 0x000012acc8004986 */ /* 0x0001e2000c101524 */
[----:B------:R-:W-:Y:S05]  /*37b0*/  @!P5 BRA `(.L_x_54) ;  /* 0x000000000004d947 */ /* 0x000fea0003800000 */
[----:B------:R0:W5:Y:S02]  /*37c0*/  LDG.E.LTC128B.U16 R208, desc[UR36][R204.64+0x10] ;  /* 0x00001024ccd07981 */ /* 0x000164000c1e1520 */
.L_x_54:
[----:B------:R-:W-:Y:S05]  /*37d0*/  BSYNC B1 ;  /* 0x0000000000017941 */ /* 0x000fea0003800000 */
.L_x_53:
[----:B-----5:R-:W-:Y:S01]  /*37e0*/  HADD2.F32 R173, -RZ, R208.H0_H0 ;  /* 0x200000d0ffad7230 */ /* 0x020fe20000004100 */
[----:B------:R-:W-:Y:S01]  /*37f0*/  ISETP.GT.AND P4, PT, R3, 0x88, P2 ;  /* 0x000000880300780c */ /* 0x000fe20001784270 */
[----:B0-----:R-:W-:Y:S01]  /*3800*/  @P5 IMAD.MOV.U32 R172, RZ, RZ, R206 ;  /* 0x000000ffffac5224 */ /* 0x001fe200078e00ce */
[----:B------:R-:W-:Y:S01]  /*3810*/  BSSY B1, `(.L_x_55) ;  /* 0x000000d000017945 */ /* 0x000fe20003800000 */
[----:B------:R-:W-:-:S04]  /*3820*/  IMAD.WIDE.U32 R168, R8, 0x78, R168 ;  /* 0x0000007808a87825 */ /* 0x000fc800078e00a8 */
[----:B------:R-:W-:Y:S01]  /*3830*/  FMUL R173, R173, R184 ;  /* 0x000000b8adad7220 */ /* 0x000fe20000400000 */
[----:B------:R-:W-:-:S03]  /*3840*/  PRMT R206, R208, 0x7610, R206 ;  /* 0x00007610d0ce7816 */ /* 0x000fc600000000ce */
[----:B------:R-:W-:-:S05]  /*3850*/  FFMA R173, R174, R185, R173 ;  /* 0x000000b9aead7223 */ /* 0x000fca00000000ad */
[----:B------:R-:W-:-:S04]  /*3860*/  F2FP.F16.F32.PACK_AB R173, RZ, R173 ;  /* 0x000000adffad723e */ /* 0x000fc800000000ff */
[----:B------:R-:W-:Y:S01]  /*3870*/  PRMT R174, R173, 0x7610, R174 ;  /* 0x00007610adae7816 */ /* 0x000fe200000000ae */
[----:B------:R-:W-:Y:S02]  /*3880*/  @P5 IMAD.MOV.U32 R173, RZ, RZ, R207 ;  /* 0x000000ffffad5224 */ /* 0x000fe400078e00cf */
[----:B------:R-:W-:-:S03]  /*3890*/  IMAD.IADD R207, R9, 0x1, R169 ;  /* 0x0000000109cf7824 */ /* 0x000fc600078e02a9 */
[----:B------:R0:W-:Y:S01]  /*38a0*/  @P5 STG.E.U16 desc[UR36][R172.64+0x10], R174 ;  /* 0x000010aeac005986 */ /* 0x0001e2000c101524 */
[----:B------:R-:W-:Y:S01]  /*38b0*/  IADD3 R180, P5, R12, R168, RZ ;  /* 0x000000a80cb47210 */ /* 0x000fe20007fbe0ff */
[----:B------:R-:W-:-:S12]  /*38c0*/  @!P4 BRA `(.L_x_56) ;  /* 0x000000000004c947 */ /* 0x000fd80003800000 */
[----:B------:R0:W5:Y:S02]  /*38d0*/  LDG.E.LTC128B.U16 R206, desc[UR36][R204.64+0x12] ;  /* 0x00001224ccce7981 */ /* 0x000164000c1e1520 */
.L_x_56:
[----:B------:R-:W-:Y:S05]  /*38e0*/  BSYNC B1 ;  /* 0x0000000000017941 */ /* 0x000fea0003800000 */
.L_x_55:
[----:B0----5:R-:W-:Y:S02]  /*38f0*/  HADD2.F32 R173, -RZ, R206.H0_H0 ;  /* 0x200000ceffad7230 */ /* 0x021fe40000004100 */
[----:B------:R-:W-:Y:S01]  /*3900*/  IMAD.X R181, R207, 0x1, R15, P5 ;  /* 0x00000001cfb57824 */ /* 0x000fe200028e060f */
[C---:B------:R-:W-:Y:S02]  /*3910*/  LEA R172, P5, R180.reuse, R10, 0x1 ;  /* 0x0000000ab4ac7211 */ /* 0x040fe400078a08ff */
[----:B------:R-:W-:Y:S02]  /*3920*/  FMUL R174, R173, R184 ;  /* 0x000000b8adae7220 */ /* 0x000fe40000400000 */
[----:B------:R-:W-:Y:S02]  /*3930*/  LEA.HI.X R173, R180, R11, R181, 0x1, P5 ;  /* 0x0000000bb4ad7211 */ /* 0x000fe400028f0cb5 */
[----:B------:R-:W-:Y:S01]  /*3940*/  FFMA R174, R175, R185, R174 ;  /* 0x000000b9afae7223 */ /* 0x000fe200000000ae */
[----:B------:R-:W-:-:S04]  /*3950*/  ISETP.GT.AND P5, PT, R3, 0x100, P0 ;  /* 0x000001000300780c */ /* 0x000fc800007a4270 */
[----:B------:R-:W-:-:S04]  /*3960*/  F2FP.F16.F32.PACK_AB R174, RZ, R174 ;  /* 0x000000aeffae723e */ /* 0x000fc800000000ff */
[----:B------:R-:W-:-:S05]  /*3970*/  PRMT R181, R174, 0x7610, R181 ;  /* 0x00007610aeb57816 */ /* 0x000fca00000000b5 */
[----:B------:R0:W-:Y:S04]  /*3980*/  @P4 STG.E.U16 desc[UR36][R170.64+0x12], R181 ;  /* 0x000012b5aa004986 */ /* 0x0001e8000c101524 */
[----:B------:R-:W2:Y:S01]  /*3990*/  @P5 LDG.E.LTC128B.U16 R206, desc[UR36][R172.64] ;  /* 0x00000024acce5981 */ /* 0x000ea2000c1e1520 */
[----:B------:R-:W-:Y:S01]  /*39a0*/  IMAD.WIDE.U32 R194, R8, 0x78, R194 ;  /* 0x0000007808c27825 */ /* 0x000fe200078e00c2 */
[----:B------:R-:W-:Y:S02]  /*39b0*/  BSSY B1, `(.L_x_57) ;  /* 0x0000015000017945 */ /* 0x000fe40003800000 */
[----:B------:R-:W-:-:S04]  /*39c0*/  IADD3 R180, P4, R188, R194, RZ ;  /* 0x000000c2bcb47210 */ /* 0x000fc80007f9e0ff */
[----:B0-----:R-:W-:Y:S02]  /*39d0*/  IADD3.X R181, R189, R9, R195, P4, !PT ;  /* 0x00000009bdb57210 */ /* 0x001fe400027fe4c3 */
[----:B------:R-:W-:Y:S01]  /*39e0*/  SHF.L.U64.HI R195, R6, 0x9, R7 ;  /* 0x0000000906c37819 */ /* 0x000fe20000010207 */
[----:B------:R-:W-:-:S03]  /*39f0*/  IMAD.WIDE.U32 R174, R19, R8, R180 ;  /* 0x0000000813ae7225 */ /* 0x000fc600078e00b4 */
[----:B------:R-:W-:-:S04]  /*3a00*/  IADD3 R182, P4, R4, R174, RZ ;  /* 0x000000ae04b67210 */ /* 0x000fc80007f9e0ff */
[----:B------:R-:W-:Y:S02]  /*3a10*/  IADD3.X R183, R5, R191, R175, P4, !PT ;  /* 0x000000bf05b77210 */ /* 0x000fe400027fe4af */
[----:B------:R-:W-:Y:S01]  /*3a20*/  LEA R174, P4, R6, R20, 0x9 ;  /* 0x0000001406ae7211 */ /* 0x000fe200078848ff */
[----:B------:R-:W-:-:S04]  /*3a30*/  IMAD.WIDE.U32 R182, R2, R190, R182 ;  /* 0x000000be02b67225 */ /* 0x000fc800078e00b6 */
[----:B------:R-:W-:Y:S02]  /*3a40*/  IMAD.IADD R183, R199, 0x1, R183 ;  /* 0x00000001c7b77824 */ /* 0x000fe400078e02b7 */
[----:B--2---:R-:W-:-:S05]  /*3a50*/  HADD2.F32 R175, -RZ, R206.H0_H0 ;  /* 0x200000ceffaf7230 */ /* 0x004fca0000004100 */
[----:B------:R-:W-:Y:S01]  /*3a60*/  FMUL R173, R175, R184 ;  /* 0x000000b8afad7220 */ /* 0x000fe20000400000 */
[----:B------:R-:W-:Y:S01]  /*3a70*/  IMAD.X R175, R195, 0x1, R21, P4 ;  /* 0x00000001c3af7824 */ /* 0x000fe200020e0615 */
[----:B------:R-:W-:Y:S02]  /*3a80*/  LEA R172, P4, R182, R10, 0x1 ;  /* 0x0000000ab6ac7211 */ /* 0x000fe400078808ff */
[----:B------:R-:W-:Y:S02]  /*3a90*/  FFMA R160, R160, R185, R173 ;  /* 0x000000b9a0a07223 */ /* 0x000fe400000000ad */
[----:B------:R-:W-:Y:S02]  /*3aa0*/  LEA.HI.X R173, R182, R11, R183, 0x1, P4 ;  /* 0x0000000bb6ad7211 */ /* 0x000fe400020f0cb7 */
[----:B------:R-:W-:Y:S02]  /*3ab0*/  ISETP.GT.AND P4, PT, R3, 0x100, P3 ;  /* 0x000001000300780c */ /* 0x000fe40001f84270 */
[----:B------:R-:W-:-:S05]  /*3ac0*/  F2FP.F16.F32.PACK_AB R160, RZ, R160 ;  /* 0x000000a0ffa0723e */ /* 0x000fca00000000ff */
[----:B------:R0:W-:Y:S06]  /*3ad0*/  @P5 STG.E.U16 desc[UR36][R174.64], R160 ;  /* 0x000000a0ae005986 */ /* 0x0001ec000c101524 */
[----:B------:R-:W-:Y:S05]  /*3ae0*/  @!P4 BRA `(.L_x_58) ;  /* 0x000000000004c947 */ /* 0x000fea0003800000 */
[----:B------:R2:W5:Y:S02]  /*3af0*/  LDG.E.LTC128B.U16 R206, desc[UR36][R172.64+0x2] ;  /* 0x00000224acce7981 */ /* 0x000564000c1e1520 */
.L_x_58:
[----:B------:R-:W-:Y:S05]  /*3b00*/  BSYNC B1 ;  /* 0x0000000000017941 */ /* 0x000fea0003800000 */
.L_x_57:
[----:B-----5:R-:W-:Y:S01]  /*3b10*/  HADD2.F32 R169, -RZ, R206.H0_H0 ;  /* 0x200000ceffa97230 */ /* 0x020fe20000004100 */
[----:B------:R-:W-:Y:S01]  /*3b20*/  IADD3 R182, P5, R188, R168, RZ ;  /* 0x000000a8bcb67210 */ /* 0x000fe20007fbe0ff */
[----:B------:R-:W-:Y:S01]  /*3b30*/  IMAD.WIDE.U32 R202, R8, 0x78, R202 ;  /* 0x0000007808ca7825 */ /* 0x000fe200078e00ca */
[----:B------:R-:W-:Y:S03]  /*3b40*/  BSSY B1, `(.L_x_59) ;  /* 0x0000017000017945 */ /* 0x000fe60003800000 */
[----:B0-----:R-:W-:Y:S01]  /*3b50*/  FMUL R160, R169, R184 ;  /* 0x000000b8a9a07220 */ /* 0x001fe20000400000 */
[----:B------:R-:W-:Y:S01]  /*3b60*/  IMAD.X R183, R207, 0x1, R189, P5 ;  /* 0x00000001cfb77824 */ /* 0x000fe200028e06bd */
[----:B------:R-:W-:Y:S02]  /*3b70*/  IADD3 R168, P5, R188, R202, RZ ;  /* 0x000000cabca87210 */ /* 0x000fe40007fbe0ff */
[----:B------:R-:W-:-:S02]  /*3b80*/  FFMA R160, R161, R185, R160 ;  /* 0x000000b9a1a07223 */ /* 0x000fc400000000a0 */
[----:B------:R-:W-:-:S03]  /*3b90*/  IADD3.X R169, R189, R9, R203, P5, !PT ;  /* 0x00000009bda97210 */ /* 0x000fc60002ffe4cb */
[----:B------:R-:W-:Y:S01]  /*3ba0*/  F2FP.F16.F32.PACK_AB R160, RZ, R160 ;  /* 0x000000a0ffa0723e */ /* 0x000fe200000000ff */
[----:B------:R-:W-:-:S03]  /*3bb0*/  IMAD.WIDE.U32 R194, R19, R8, R168 ;  /* 0x0000000813c27225 */ /* 0x000fc600078e00a8 */
[----:B------:R-:W-:-:S05]  /*3bc0*/  PRMT R161, R160, 0x7610, R161 ;  /* 0x00007610a0a17816 */ /* 0x000fca00000000a1 */
[----:B------:R0:W-:Y:S01]  /*3bd0*/  @P4 STG.E.U16 desc[UR36][R174.64+0x2], R161 ;  /* 0x000002a1ae004986 */ /* 0x0001e2000c101524 */
[----:B------:R-:W-:Y:S01]  /*3be0*/  IADD3 R208, P4, R182, R12, RZ ;  /* 0x0000000cb6d07210 */ /* 0x000fe20007f9e0ff */
[----:B0-----:R-:W-:-:S04]  /*3bf0*/  IMAD.WIDE.U32 R160, R8, 0x78, R182 ;  /* 0x0000007808a07825 */ /* 0x001fc800078e00b6 */
[----:B------:R-:W-:Y:S01]  /*3c00*/  IMAD.X R183, R183, 0x1, R15, P4 ;  /* 0x00000001b7b77824 */ /* 0x000fe200020e060f */
[----:B------:R-:W-:Y:S01]  /*3c10*/  IADD3 R203, P4, P5, R12, R160, R188 ;  /* 0x000000a00ccb7210 */ /* 0x000fe20007d9e0bc */
[----:B------:R-:W-:-:S05]  /*3c20*/  IMAD.IADD R207, R9, 0x1, R161 ;  /* 0x0000000109cf7824 */ /* 0x000fca00078e02a1 */
[----:B------:R-:W-:Y:S02]  /*3c30*/  IADD3.X R202, R15, R207, R189, P4, P5 ;  /* 0x000000cf0fca7210 */ /* 0x000fe400027ea4bd */
[----:B------:R-:W-:Y:S02]  /*3c40*/  LEA R182, P4, R208, R10, 0x1 ;  /* 0x0000000ad0b67211 */ /* 0x000fe400078808ff */
[----:B------:R-:W-:Y:S02]  /*3c50*/  IADD3 R194, P5, R4, R194, RZ ;  /* 0x000000c204c27210 */ /* 0x000fe40007fbe0ff */
[----:B------:R-:W-:Y:S02]  /*3c60*/  LEA.HI.X R183, R208, R11, R183, 0x1, P4 ;  /* 0x0000000bd0b77211 */ /* 0x000fe400020f0cb7 */
[----:B------:R-:W-:Y:S02]  /*3c70*/  ISETP.GT.AND P4, PT, R3, 0x108, P0 ;  /* 0x000001080300780c */ /* 0x000fe40000784270 */
[----:B------:R-:W-:-:S11]  /*3c80*/  IADD3.X R195, R5, R191, R195, P5, !PT ;  /* 0x000000bf05c37210 */ /* 0x000fd60002ffe4c3 */
[----:B------:R-:W-:Y:S05]  /*3c90*/  @!P4 BRA `(.L_x_60) ;  /* 0x000000000004c947 */ /* 0x000fea0003800000 */
[----:B------:R0:W5:Y:S02]  /*3ca0*/  LDG.E.LTC128B.U16 R206, desc[UR36][R182.64] ;  /* 0x00000024b6ce7981 */ /* 0x000164000c1e1520 */
.L_x_60:
[----:B------:R-:W-:Y:S05]  /*3cb0*/  BSYNC B1 ;  /* 0x0000000000017941 */ /* 0x000fea0003800000 */
.L_x_59:
[----:B0-----:R-:W-:Y:S01]  /*3cc0*/  IMAD.WIDE.U32 R182, R2, R190, R194 ;  /* 0x000000be02b67225 */ /* 0x001fe200078e00c2 */
[----:B------:R-:W-:Y:S03]  /*3cd0*/  BSSY B1, `(.L_x_61) ;  /* 0x000000e000017945 */ /* 0x000fe60003800000 */
[----:B-----5:R-:W-:Y:S01]  /*3ce0*/  HADD2.F32 R213, -RZ, R206.H0_H0 ;  /* 0x200000ceffd57230 */ /* 0x020fe20000004100 */
[----:B------:R-:W-:Y:S01]  /*3cf0*/  LEA R194, P5, R182, R10, 0x1 ;  /* 0x0000000ab6c27211 */ /* 0x000fe200078a08ff */
[----:B------:R-:W-:-:S03]  /*3d00*/  IMAD.IADD R183, R199, 0x1, R183 ;  /* 0x00000001c7b77824 */ /* 0x000fc600078e02b7 */
[----:B------:R-:W-:Y:S02]  /*3d10*/  FMUL R213, R213, R184 ;  /* 0x000000b8d5d57220 */ /* 0x000fe40000400000 */
[----:B------:R-:W-:Y:S02]  /*3d20*/  LEA.HI.X R195, R182, R11, R183, 0x1, P5 ;  /* 0x0000000bb6c37211 */ /* 0x000fe400028f0cb7 */
        /* <DEDUP_REMOVED lines=8> */
.L_x_62:
[----:B------:R-:W-:Y:S05]  /*3db0*/  BSYNC B1 ;  /* 0x0000000000017941 */ /* 0x000fea0003800000 */
.L_x_61:
[----:B0----5:R-:W-:Y:S01]  /*3dc0*/  HADD2.F32 R213, -RZ, R206.H0_H0 ;  /* 0x200000ceffd57230 */ /* 0x021fe20000004100 */
[----:B------:R-:W-:Y:S04]  /*3dd0*/  BSSY B1, `(.L_x_63) ;  /* 0x000000a000017945 */ /* 0x000fe80003800000 */
[----:B------:R-:W-:-:S04]  /*3de0*/  FMUL R162, R213, R184 ;  /* 0x000000b8d5a27220 */ /* 0x000fc80000400000 */
        /* <DEDUP_REMOVED lines=8> */
.L_x_64:
[----:B------:R-:W-:Y:S05]  /*3e70*/  BSYNC B1 ;  /* 0x0000000000017941 */ /* 0x000fea0003800000 */
.L_x_63:
[----:B-----5:R-:W-:Y:S01]  /*3e80*/  HADD2.F32 R213, -RZ, R206.H0_H0 ;  /* 0x200000ceffd57230 */ /* 0x020fe20000004100 */
        /* <DEDUP_REMOVED lines=8> */
.L_x_66:
[----:B------:R-:W-:Y:S05]  /*3f10*/  BSYNC B1 ;  /* 0x0000000000017941 */ /* 0x000fea0003800000 */
.L_x_65:
        /* <DEDUP_REMOVED lines=9> */
.L_x_68:
[----:B------:R-:W-:Y:S05]  /*3fb0*/  BSYNC B1 ;  /* 0x0000000000017941 */ /* 0x000fea0003800000 */
.L_x_67:
        /* <DEDUP_REMOVED lines=9> */
.L_x_70:
[----:B------:R-:W-:Y:S05]  /*4050*/  BSYNC B1 ;  /* 0x0000000000017941 */ /* 0x000fea0003800000 */
.L_x_69:
[----:B-----5:R-:W-:Y:S01]  /*4060*/  HADD2.F32 R13, -RZ, R206.H0_H0 ;  /* 0x200000ceff0d7230 */ /* 0x020fe20000004100 */
[----:B------:R-:W-:Y:S01]  /*4070*/  IADD3 R160, P4, R12, R160, RZ ;  /* 0x000000a00ca07210 */ /* 0x000fe20007f9e0ff */
[--C-:B------:R-:W-:Y:S01]  /*4080*/  @P5 IMAD.MOV.U32 R12, RZ, RZ, R162.reuse ;  /* 0x000000ffff0c5224 */ /* 0x100fe200078e00a2 */
[----:B------:R-:W-:Y:S02]  /*4090*/  PRMT R162, R206, 0x7610, R162 ;  /* 0x00007610cea27816 */ /* 0x000fe400000000a2 */
[----:B------:R-:W-:Y:S01]  /*40a0*/  FMUL R14, R13, R184 ;  /* 0x000000b80d0e7220 */ /* 0x000fe20000400000 */
[----:B------:R-:W-:Y:S02]  /*40b0*/  @P5 IMAD.MOV.U32 R13, RZ, RZ, R163 ;  /* 0x000000ffff0d5224 */ /* 0x000fe400078e00a3 */
[----:B------:R-:W-:Y:S02]  /*40c0*/  IMAD.X R15, R207, 0x1, R15, P4 ;  /* 0x00000001cf0f7824 */ /* 0x000fe400020e060f */
[----:B------:R-:W-:-:S05]  /*40d0*/  FFMA R14, R167, R185, R14 ;  /* 0x000000b9a70e7223 */ /* 0x000fca000000000e */
[----:B------:R-:W-:-:S04]  /*40e0*/  F2FP.F16.F32.PACK_AB R14, RZ, R14 ;  /* 0x0000000eff0e723e */ /* 0x000fc800000000ff */
[----:B------:R-:W-:Y:S02]  /*40f0*/  PRMT R161, R14, 0x7610, R161 ;  /* 0x000076100ea17816 */ /* 0x000fe400000000a1 */
[----:B------:R-:W-:-:S03]  /*4100*/  LEA R14, P4, R160, R10, 0x1 ;  /* 0x0000000aa00e7211 */ /* 0x000fc600078808ff */
[----:B------:R1:W-:Y:S01]  /*4110*/  @P5 STG.E.U16 desc[UR36][R12.64+0x12], R161 ;  /* 0x000012a10c005986 */ /* 0x0003e2000c101524 */
[----:B------:R-:W-:Y:S02]  /*4120*/  ISETP.GT.AND P5, PT, R3, 0x180, P0 ;  /* 0x000001800300780c */ /* 0x000fe400007a4270 */
[----:B------:R-:W-:-:S11]  /*4130*/  LEA.HI.X R15, R160, R11, R15, 0x1, P4 ;  /* 0x0000000ba00f7211 */ /* 0x000fd600020f0c0f */
[----:B------:R2:W3:Y:S01]  /*4140*/  @P5 LDG.E.LTC128B.U16 R162, desc[UR36][R14.64] ;  /* 0x000000240ea25981 */ /* 0x0004e2000c1e1520 */
[----:B------:R-:W-:Y:S01]  /*4150*/  IMAD.WIDE.U32 R180, R8, 0x78, R180 ;  /* 0x0000007808b47825 */ /* 0x000fe200078e00b4 */
[----:B------:R-:W-:Y:S03]  /*4160*/  BSSY B1, `(.L_x_71) ;  /* 0x0000016000017945 */ /* 0x000fe60003800000 */
[----:B------:R-:W-:Y:S01]  /*4170*/  IMAD R163, R7, 0x300, RZ ;  /* 0x0000030007a37824 */ /* 0x000fe200078e02ff */
[----:B------:R-:W-:-:S04]  /*4180*/  IADD3 R160, P4, R188, R180, RZ ;  /* 0x000000b4bca07210 */ /* 0x000fc80007f9e0ff */
[----:B-1----:R-:W-:Y:S01]  /*4190*/  IADD3.X R161, R189, R9, R181, P4, !PT ;  /* 0x00000009bda17210 */ /* 0x002fe200027fe4b5 */
[----:B--2---:R-:W-:-:S04]  /*41a0*/  IMAD.WIDE.U32 R14, R6, 0x300, R20 ;  /* 0x00000300060e7825 */ /* 0x004fc800078e0014 */
[----:B------:R-:W-:-:S03]  /*41b0*/  IMAD.WIDE.U32 R160, R19, R8, R160 ;  /* 0x0000000813a07225 */ /* 0x000fc600078e00a0 */
[----:B------:R-:W-:-:S04]  /*41c0*/  IADD3 R160, P4, R4, R160, RZ ;  /* 0x000000a004a07210 */ /* 0x000fc80007f9e0ff */
[----:B------:R-:W-:-:S03]  /*41d0*/  IADD3.X R161, R5, R191, R161, P4, !PT ;  /* 0x000000bf05a17210 */ /* 0x000fc600027fe4a1 */
[----:B------:R-:W-:-:S03]  /*41e0*/  IMAD.WIDE.U32 R160, R2, R190, R160 ;  /* 0x000000be02a07225 */ /* 0x000fc600078e00a0 */
[----:B------:R-:W-:Y:S01]  /*41f0*/  LEA R12, P4, R160, R10, 0x1 ;  /* 0x0000000aa00c7211 */ /* 0x000fe200078808ff */
[----:B---3--:R-:W-:-:S05]  /*4200*/  HADD2.F32 R13, -RZ, R162.H0_H0 ;  /* 0x200000a2ff0d7230 */ /* 0x008fca0000004100 */
[----:B------:R-:W-:-:S04]  /*4210*/  FMUL R13, R13, R184 ;  /* 0x000000b80d0d7220 */ /* 0x000fc80000400000 */
[----:B------:R-:W-:Y:S01]  /*4220*/  FFMA R13, R152, R185, R13 ;  /* 0x000000b9980d7223 */ /* 0x000fe2000000000d */
[----:B------:R-:W-:Y:S02]  /*4230*/  IMAD.IADD R152, R199, 0x1, R161 ;  /* 0x00000001c7987824 */ /* 0x000fe400078e02a1 */
[----:B------:R-:W-:Y:S02]  /*4240*/  IMAD.IADD R161, R15, 0x1, R163 ;  /* 0x000000010fa17824 */ /* 0x000fe400078e02a3 */
[----:B0-----:R-:W-:Y:S02]  /*4250*/  F2FP.F16.F32.PACK_AB R164, RZ, R13 ;  /* 0x0000000dffa4723e */ /* 0x001fe400000000ff */
[----:B------:R-:W-:Y:S01]  /*4260*/  LEA.HI.X R13, R160, R11, R152, 0x1, P4 ;  /* 0x0000000ba00d7211 */ /* 0x000fe200020f0c98 */
[----:B------:R-:W-:Y:S01]  /*4270*/  @P5 IMAD.MOV.U32 R160, RZ, RZ, R14 ;  /* 0x000000ffffa05224 */ /* 0x000fe200078e000e */
[----:B------:R-:W-:-:S04]  /*4280*/  ISETP.GT.AND P4, PT, R3, 0x180, P3 ;  /* 0x000001800300780c */ /* 0x000fc80001f84270 */
[----:B------:R0:W-:Y:S09]  /*4290*/  @P5 STG.E.U16 desc[UR36][R160.64], R164 ;  /* 0x000000a4a0005986 */ /* 0x0001f2000c101524 */
[----:B------:R-:W-:Y:S05]  /*42a0*/  @!P4 BRA `(.L_x_72) ;  /* 0x000000000004c947 */ /* 0x000fea0003800000 */
[----:B------:R1:W5:Y:S02]  /*42b0*/  LDG.E.LTC128B.U16 R162, desc[UR36][R12.64+0x2] ;  /* 0x000002240ca27981 */ /* 0x000364000c1e1520 */
.L_x_72:
[----:B------:R-:W-:Y:S05]  /*42c0*/  BSYNC B1 ;  /* 0x0000000000017941 */ /* 0x000fea0003800000 */
.L_x_71:
[----:B-----5:R-:W-:Y:S01]  /*42d0*/  HADD2.F32 R163, -RZ, R162.H0_H0 ;  /* 0x200000a2ffa37230 */ /* 0x020fe20000004100 */
[----:B------:R-:W-:Y:S01]  /*42e0*/  ISETP.GT.AND P0, PT, R3, 0x188, P0 ;  /* 0x000001880300780c */ /* 0x000fe20000704270 */
[----:B------:R-:W-:Y:S01]  /*42f0*/  IMAD.WIDE.U32 R168, R8, 0x78, R168 ;  /* 0x0000007808a87825 */ /* 0x000fe200078e00a8 */
[----:B------:R-:W-:Y:S03]  /*4300*/  BSSY B1, `(.L_x_73) ;  /* 0x0000010000017945 */ /* 0x000fe60003800000 */
[----:B0-----:R-:W-:Y:S01]  /*4310*/  FMUL R164, R163, R184 ;  /* 0x000000b8a3a47220 */ /* 0x001fe20000400000 */
[----:B------:R-:W-:Y:S01]  /*4320*/  @P4 IMAD.MOV.U32 R166, RZ, RZ, R14 ;  /* 0x000000ffffa64224 */ /* 0x000fe200078e000e */
[----:B------:R-:W-:Y:S01]  /*4330*/  IADD3 R152, P5, R188, R168, RZ ;  /* 0x000000a8bc987210 */ /* 0x000fe20007fbe0ff */
[----:B------:R-:W-:Y:S02]  /*4340*/  @P4 IMAD.MOV.U32 R167, RZ, RZ, R161 ;  /* 0x000000ffffa74224 */ /* 0x000fe400078e00a1 */
[----:B------:R-:W-:Y:S01]  /*4350*/  FFMA R164, R153, R185, R164 ;  /* 0x000000b999a47223 */ /* 0x000fe200000000a4 */
[----:B------:R-:W-:-:S04]  /*4360*/  IADD3.X R153, R189, R9, R169, P5, !PT ;  /* 0x00000009bd997210 */ /* 0x000fc80002ffe4a9 */
[----:B------:R-:W-:Y:S01]  /*4370*/  F2FP.F16.F32.PACK_AB R164, RZ, R164 ;  /* 0x000000a4ffa4723e */ /* 0x000fe200000000ff */
[----:B------:R-:W-:-:S03]  /*4380*/  IMAD.WIDE.U32 R152, R19, R8, R152 ;  /* 0x0000000813987225 */ /* 0x000fc600078e0098 */
[----:B------:R-:W-:Y:S02]  /*4390*/  PRMT R9, R164, 0x7610, R9 ;  /* 0x00007610a4097816 */ /* 0x000fe40000000009 */
[----:B------:R-:W-:-:S03]  /*43a0*/  IADD3 R164, P5, R4, R152, RZ ;  /* 0x0000009804a47210 */ /* 0x000fc60007fbe0ff */
[----:B------:R0:W-:Y:S01]  /*43b0*/  @P4 STG.E.U16 desc[UR36][R166.64+0x2], R9 ;  /* 0x00000209a6004986 */ /* 0x0001e2000c101524 */
[----:B------:R-:W-:-:S04]  /*43c0*/  LEA R8, P4, R203, R10, 0x1 ;  /* 0x0000000acb087211 */ /* 0x000fc800078808ff */
[----:B0-----:R-:W-:Y:S01]  /*43d0*/  LEA.HI.X R9, R203, R11, R202, 0x1, P4 ;  /* 0x0000000bcb097211 */ /* 0x001fe200020f0cca */
[----:B------:R-:W-:Y:S08]  /*43e0*/  @!P0 BRA `(.L_x_74) ;  /* 0x0000000000048947 */ /* 0x000ff00003800000 */
[----:B------:R0:W5:Y:S02]  /*43f0*/  LDG.E.LTC128B.U16 R162, desc[UR36][R8.64] ;  /* 0x0000002408a27981 */ /* 0x000164000c1e1520 */
.L_x_74:
[----:B------:R-:W-:Y:S05]  /*4400*/  BSYNC B1 ;  /* 0x0000000000017941 */ /* 0x000fea0003800000 */
.L_x_73:
[----:B0----5:R-:W-:Y:S01]  /*4410*/  HADD2.F32 R9, -RZ, R162.H0_H0 ;  /* 0x200000a2ff097230 */ /* 0x021fe20000004100 */
[----:B------:R-:W-:Y:S01]  /*4420*/  IADD3 R4, P4, R209, R14, RZ ;  /* 0x0000000ed1047210 */ /* 0x000fe20007f9e0ff */
[----:B------:R-:W-:Y:S01]  /*4430*/  BSSY B1, `(.L_x_75) ;  /* 0x000000e000017945 */ /* 0x000fe20003800000 */
[----:B------:R-:W-:Y:S02]  /*4440*/  IADD3.X R165, R5, R191, R153, P5, !PT ;  /* 0x000000bf05a57210 */ /* 0x000fe40002ffe499 */
[----:B------:R-:W-:Y:S01]  /*4450*/  FMUL R9, R9, R184 ;  /* 0x000000b809097220 */ /* 0x000fe20000400000 */
[----:B------:R-:W-:Y:S01]  /*4460*/  IMAD.X R5, R161, 0x1, R211, P4 ;  /* 0x00000001a1057824 */ /* 0x000fe200020e06d3 */
[----:B------:R-:W-:Y:S01]  /*4470*/  ISETP.GT.AND P3, PT, R3, 0x188, P3 ;  /* 0x000001880300780c */ /* 0x000fe20001f64270 */
[----:B------:R-:W-:-:S04]  /*4480*/  IMAD.WIDE.U32 R190, R2, R190, R164 ;  /* 0x000000be02be7225 */ /* 0x000fc800078e00a4 */
[----:B------:R-:W-:Y:S01]  /*4490*/  FFMA R9, R154, R185, R9 ;  /* 0x000000b99a097223 */ /* 0x000fe20000000009 */
[----:B------:R-:W-:Y:S01]  /*44a0*/  IMAD.IADD R199, R199, 0x1, R191 ;  /* 0x00000001c7c77824 */ /* 0x000fe200078e02bf */
[----:B------:R-:W-:-:S03]  /*44b0*/  LEA R10, P5, R190, R10, 0x1 ;  /* 0x0000000abe0a7211 */ /* 0x000fc600078a08ff */
[----:B------:R-:W-:Y:S02]  /*44c0*/  F2FP.F16.F32.PACK_AB R9, RZ, R9 ;  /* 0x00000009ff09723e */ /* 0x000fe400000000ff */
[----:B------:R-:W-:-:S03]  /*44d0*/  LEA.HI.X R11, R190, R11, R199, 0x1, P5 ;  /* 0x0000000bbe0b7211 */ /* 0x000fc600028f0cc7 */
[----:B------:R0:W-:Y:S01]  /*44e0*/  @P0 STG.E.U16 desc[UR36][R4.64], R9 ;  /* 0x0000000904000986 */ /* 0x0001e2000c101524 */
[----:B------:R-:W-:Y:S05]  /*44f0*/  @!P3 BRA `(.L_x_76) ;  /* 0x000000000004b947 */ /* 0x000fea0003800000 */
[----:B------:R2:W5:Y:S02]  /*4500*/  LDG.E.LTC128B.U16 R162, desc[UR36][R10.64+0x2] ;  /* 0x000002240aa27981 */ /* 0x000564000c1e1520 */
.L_x_76:
[----:B------:R-:W-:Y:S05]  /*4510*/  BSYNC B1 ;  /* 0x0000000000017941 */ /* 0x000fea0003800000 */
.L_x_75:
        /* <DEDUP_REMOVED lines=9> */
.L_x_78:
[----:B------:R-:W-:Y:S05]  /*45b0*/  BSYNC B1 ;  /* 0x0000000000017941 */ /* 0x000fea0003800000 */
.L_x_77:
[----:B-----5:R-:W-:Y:S01]  /*45c0*/  HADD2.F32 R9, -RZ, R162.H0_H0 ;  /* 0x200000a2ff097230 */ /* 0x020fe20000004100 */
[----:B------:R-:W-:Y:S01]  /*45d0*/  ISETP.GT.AND P3, PT, R3, 0x180, P2 ;  /* 0x000001800300780c */ /* 0x000fe20001764270 */
[----:B------:R-:W-:Y:S01]  /*45e0*/  @P0 IMAD.MOV.U32 R8, RZ, RZ, R14 ;  /* 0x000000ffff080224 */ /* 0x000fe200078e000e */
[----:B------:R-:W-:Y:S02]  /*45f0*/  BSSY B1, `(.L_x_79) ;  /* 0x0000009000017945 */ /* 0x000fe40003800000 */
[----:B------:R-:W-:-:S04]  /*4600*/  FMUL R9, R9, R184 ;  /* 0x000000b809097220 */ /* 0x000fc80000400000 */
[----:B------:R-:W-:-:S05]  /*4610*/  FFMA R9, R156, R185, R9 ;  /* 0x000000b99c097223 */ /* 0x000fca0000000009 */
[----:B------:R-:W-:-:S04]  /*4620*/  F2FP.F16.F32.PACK_AB R9, RZ, R9 ;  /* 0x00000009ff09723e */ /* 0x000fc800000000ff */
[----:B0-----:R-:W-:Y:S01]  /*4630*/  PRMT R2, R9, 0x7610, R2 ;  /* 0x0000761009027816 */ /* 0x001fe20000000002 */
[----:B------:R-:W-:-:S05]  /*4640*/  @P0 IMAD.MOV.U32 R9, RZ, RZ, R161 ;  /* 0x000000ffff090224 */ /* 0x000fca00078e00a1 */
[----:B------:R0:W-:Y:S01]  /*4650*/  @P0 STG.E.U16 desc[UR36][R8.64+0x10], R2 ;  /* 0x0000100208000986 */ /* 0x0001e2000c101524 */
[----:B------:R-:W-:Y:S05]  /*4660*/  @!P3 BRA `(.L_x_80) ;  /* 0x000000000004b947 */ /* 0x000fea0003800000 */
[----:B------:R0:W5:Y:S02]  /*4670*/  LDG.E.LTC128B.U16 R162, desc[UR36][R12.64+0x12] ;  /* 0x000012240ca27981 */ /* 0x000164000c1e1520 */
.L_x_80:
[----:B------:R-:W-:Y:S05]  /*4680*/  BSYNC B1 ;  /* 0x0000000000017941 */ /* 0x000fea0003800000 */
.L_x_79:
[----:B0----5:R-:W-:Y:S01]  /*4690*/  HADD2.F32 R9, -RZ, R162.H0_H0 ;  /* 0x200000a2ff097230 */ /* 0x021fe20000004100 */
        /* <DEDUP_REMOVED lines=9> */
.L_x_82:
[----:B------:R-:W-:Y:S05]  /*4730*/  BSYNC B1 ;  /* 0x0000000000017941 */ /* 0x000fea0003800000 */
.L_x_81:
        /* <DEDUP_REMOVED lines=9> */
.L_x_84:
[----:B------:R-:W-:Y:S05]  /*47d0*/  BSYNC B1 ;  /* 0x0000000000017941 */ /* 0x000fea0003800000 */
.L_x_83:
[----:B0----5:R-:W-:Y:S01]  /*47e0*/  HADD2.F32 R9, -RZ, R162.H0_H0 ;  /* 0x200000a2ff097230 */ /* 0x021fe20000004100 */
        /* <DEDUP_REMOVED lines=9> */
.L_x_86:
[----:B------:R-:W-:Y:S05]  /*4880*/  BSYNC B1 ;  /* 0x0000000000017941 */ /* 0x000fea0003800000 */
.L_x_85:
        /* <DEDUP_REMOVED lines=10> */
.L_x_88:
[----:B------:R-:W-:Y:S05]  /*4930*/  BSYNC B1 ;  /* 0x0000000000017941 */ /* 0x000fea0003800000 */
.L_x_87:
        /* <DEDUP_REMOVED lines=9> */
.L_x_90:
[----:B------:R-:W-:Y:S05]  /*49d0*/  BSYNC B1 ;  /* 0x0000000000017941 */ /* 0x000fea0003800000 */
.L_x_89:
        /* <DEDUP_REMOVED lines=9> */
.L_x_92:
[----:B------:R-:W-:Y:S05]  /*4a70*/  BSYNC B1 ;  /* 0x0000000000017941 */ /* 0x000fea0003800000 */
.L_x_91:
        /* <DEDUP_REMOVED lines=10> */
.L_x_94:
[----:B------:R-:W-:Y:S05]  /*4b20*/  BSYNC B1 ;  /* 0x0000000000017941 */ /* 0x000fea0003800000 */
.L_x_93:
        /* <DEDUP_REMOVED lines=10> */
.L_x_96:
[----:B------:R-:W-:Y:S05]  /*4bd0*/  BSYNC B1 ;  /* 0x0000000000017941 */ /* 0x000fea0003800000 */
.L_x_95:
        /* <DEDUP_REMOVED lines=9> */
.L_x_98:
[----:B------:R-:W-:Y:S05]  /*4c70*/  BSYNC B1 ;  /* 0x0000000000017941 */ /* 0x000fea0003800000 */
.L_x_97:
        /* <DEDUP_REMOVED lines=9> */
.L_x_100:
[----:B------:R-:W-:Y:S05]  /*4d10*/  BSYNC B1 ;  /* 0x0000000000017941 */ /* 0x000fea0003800000 */
.L_x_99:
        /* <DEDUP_REMOVED lines=9> */
.L_x_102:
[----:B------:R-:W-:Y:S05]  /*4db0*/  BSYNC B1 ;  /* 0x0000000000017941 */ /* 0x000fea0003800000 */
.L_x_101:
        /* <DEDUP_REMOVED lines=9> */
.L_x_104:
[----:B------:R-:W-:Y:S05]  /*4e50*/  BSYNC B1 ;  /* 0x0000000000017941 */ /* 0x000fea0003800000 */
.L_x_103:
        /* <DEDUP_REMOVED lines=9> */
.L_x_106:
[----:B------:R-:W-:Y:S05]  /*4ef0*/  BSYNC B1 ;  /* 0x0000000000017941 */ /* 0x000fea0003800000 */
.L_x_105:
        /* <DEDUP_REMOVED lines=9> */
.L_x_108:
[----:B------:R-:W-:Y:S05]  /*4f90*/  BSYNC B1 ;  /* 0x0000000000017941 */ /* 0x000fea0003800000 */
.L_x_107:
        /* <DEDUP_REMOVED lines=9> */
.L_x_110:
[----:B------:R-:W-:Y:S05]  /*5030*/  BSYNC B1 ;  /* 0x0000000000017941 */ /* 0x000fea0003800000 */
.L_x_109:
        /* <DEDUP_REMOVED lines=9> */
.L_x_112:
[----:B------:R-:W-:Y:S05]  /*50d0*/  BSYNC B1 ;  /* 0x0000000000017941 */ /* 0x000fea0003800000 */
.L_x_111:
        /* <DEDUP_REMOVED lines=9> */
.L_x_114:
[----:B------:R-:W-:Y:S05]  /*5170*/  BSYNC B1 ;  /* 0x0000000000017941 */ /* 0x000fea0003800000 */
.L_x_113:
        /* <DEDUP_REMOVED lines=9> */
.L_x_116:
[----:B------:R-:W-:Y:S05]  /*5210*/  BSYNC B1 ;  /* 0x0000000000017941 */ /* 0x000fea0003800000 */
.L_x_115:
[----:B0----5:R-:W-:Y:S01]  /*5220*/  HADD2.F32 R5, -RZ, R162.H0_H0 ;  /* 0x200000a2ff057230 */ /* 0x021fe20000004100 */
[----:B------:R-:W-:-:S04]  /*5230*/  ISETP.GT.AND P5, PT, R3, 0x100, P3 ;  /* 0x000001000300780c */ /* 0x000fc80001fa4270 */
[----:B------:R-:W-:-:S04]  /*5240*/  FMUL R2, R5, R184 ;  /* 0x000000b805027220 */ /* 0x000fc80000400000 */
[----:B------:R-:W-:-:S05]  /*5250*/  FFMA R2, R143, R185, R2 ;  /* 0x000000b98f027223 */ /* 0x000fca0000000002 */
[----:B------:R-:W-:-:S05]  /*5260*/  F2FP.F16.F32.PACK_AB R2, RZ, R2 ;  /* 0x00000002ff02723e */ /* 0x000fca00000000ff */
[----:B------:R0:W-:Y:S04]  /*5270*/  @P4 STG.E.U16 desc[UR36][R170.64+0x32], R2 ;  /* 0x00003202aa004986 */ /* 0x0001e8000c101524 */
[----:B------:R-:W2:Y:S01]  /*5280*/  @P5 LDG.E.LTC128B.U16 R162, desc[UR36][R172.64+0x20] ;  /* 0x00002024aca25981 */ /* 0x000ea2000c1e1520 */
[C---:B------:R-:W-:Y:S01]  /*5290*/  IMAD.SHL.U32 R9, R6.reuse, 0x100, RZ ;  /* 0x0000010006097824 */ /* 0x040fe200078e00ff */
[----:B------:R-:W-:Y:S01]  /*52a0*/  SHF.L.U64.HI R15, R6, 0x8, R7 ;  /* 0x00000008060f7819 */ /* 0x000fe20000010207 */
[----:B------:R-:W-:Y:S03]  /*52b0*/  BSSY B1, `(.L_x_117) ;  /* 0x000000b000017945 */ /* 0x000fe60003800000 */
[----:B------:R-:W-:-:S05]  /*52c0*/  IADD3 R196, P4, R9, R196, RZ ;  /* 0x000000c409c47210 */ /* 0x000fca0007f9e0ff */
[----:B------:R-:W-:Y:S01]  /*52d0*/  IMAD.X R197, R15, 0x1, R201, P4 ;  /* 0x000000010fc57824 */ /* 0x000fe200020e06c9 */
[----:B------:R-:W-:Y:S01]  /*52e0*/  ISETP.GT.AND P4, PT, R3, 0x100, P2 ;  /* 0x000001000300780c */ /* 0x000fe20001784270 */
[----:B--2---:R-:W-:-:S05]  /*52f0*/  HADD2.F32 R5, -RZ, R162.H0_H0 ;  /* 0x200000a2ff057230 */ /* 0x004fca0000004100 */
[----:B------:R-:W-:-:S04]  /*5300*/  FMUL R5, R5, R184 ;  /* 0x000000b805057220 */ /* 0x000fc80000400000 */
[----:B------:R-:W-:-:S05]  /*5310*/  FFMA R5, R128, R185, R5 ;  /* 0x000000b980057223 */ /* 0x000fca0000000005 */
[----:B------:R-:W-:-:S05]  /*5320*/  F2FP.F16.F32.PACK_AB R5, RZ, R5 ;  /* 0x00000005ff05723e */ /* 0x000fca00000000ff */
[----:B------:R0:W-:Y:S01]  /*5330*/  @P5 STG.E.U16 desc[UR36][R196.64+0x20], R5 ;  /* 0x00002005c4005986 */ /* 0x0001e2000c101524 */
[----:B------:R-:W-:Y:S05]  /*5340*/  @!P4 BRA `(.L_x_118) ;  /* 0x000000000004c947 */ /* 0x000fea0003800000 */
[----:B------:R2:W5:Y:S02]  /*5350*/  LDG.E.LTC128B.U16 R162, desc[UR36][R172.64+0x22] ;  /* 0x00002224aca27981 */ /* 0x000564000c1e1520 */
.L_x_118:
[----:B------:R-:W-:Y:S05]  /*5360*/  BSYNC B1 ;  /* 0x0000000000017941 */ /* 0x000fea0003800000 */
.L_x_117:
[----:B0----5:R-:W-:Y:S01]  /*5370*/  HADD2.F32 R5, -RZ, R162.H0_H0 ;  /* 0x200000a2ff057230 */ /* 0x021fe20000004100 */
[----:B------:R-:W-:-:S04]  /*5380*/  ISETP.GT.AND P5, PT, R3, 0x108, P3 ;  /* 0x000001080300780c */ /* 0x000fc80001fa4270 */
[----:B------:R-:W-:-:S04]  /*5390*/  FMUL R2, R5, R184 ;  /* 0x000000b805027220 */ /* 0x000fc80000400000 */
[----:B------:R-:W-:-:S05]  /*53a0*/  FFMA R2, R129, R185, R2 ;  /* 0x000000b981027223 */ /* 0x000fca0000000002 */
[----:B------:R-:W-:-:S05]  /*53b0*/  F2FP.F16.F32.PACK_AB R2, RZ, R2 ;  /* 0x00000002ff02723e */ /* 0x000fca00000000ff */
[----:B------:R0:W-:Y:S04]  /*53c0*/  @P4 STG.E.U16 desc[UR36][R196.64+0x22], R2 ;  /* 0x00002202c4004986 */ /* 0x0001e8000c101524 */
[----:B------:R-:W3:Y:S01]  /*53d0*/  @P5 LDG.E.LTC128B.U16 R162, desc[UR36][R194.64+0x20] ;  /* 0x00002024c2a25981 */ /* 0x000ee2000c1e1520 */
[----:B------:R-:W-:Y:S01]  /*53e0*/  IADD3 R4, P4, R209, R196, RZ ;  /* 0x000000c4d1047210 */ /* 0x000fe20007f9e0ff */
[----:B---3--:R-:W-:-:S05]  /*53f0*/  HADD2.F32 R5, -RZ, R162.H0_H0 ;  /* 0x200000a2ff057230 */ /* 0x008fca0000004100 */
[----:B------:R-:W-:-:S04]  /*5400*/  FMUL R5, R5, R184 ;  /* 0x000000b805057220 */ /* 0x000fc80000400000 */
[----:B------:R-:W-:Y:S01]  /*5410*/  FFMA R130, R130, R185, R5 ;  /* 0x000000b982827223 */ /* 0x000fe20000000005 */
[----:B------:R-:W-:Y:S01]  /*5420*/  IMAD.X R5, R211, 0x1, R197, P4 ;  /* 0x00000001d3057824 */ /* 0x000fe200020e06c5 */
[----:B------:R-:W-:-:S03]  /*5430*/  ISETP.GT.AND P4, PT, R3, 0x108, P2 ;  /* 0x000001080300780c */ /* 0x000fc60001784270 */
[----:B------:R-:W-:-:S05]  /*5440*/  F2FP.F16.F32.PACK_AB R130, RZ, R130 ;  /* 0x00000082ff82723e */ /* 0x000fca00000000ff */
[----:B------:R3:W-:Y:S05]  /*5450*/  @P5 STG.E.U16 desc[UR36][R4.64+0x20], R130 ;  /* 0x0000208204005986 */ /* 0x0007ea000c101524 */
[----:B------:R-:W4:Y:S01]  /*5460*/  @P4 LDG.E.LTC128B.U16 R162, desc[UR36][R194.64+0x22] ;  /* 0x00002224c2a24981 */ /* 0x000f22000c1e1520 */
[----:B------:R-:W-:Y:S01]  /*5470*/  IADD3 R6, P5, R196, R209, RZ ;  /* 0x000000d1c4067210 */ /* 0x000fe20007fbe0ff */
[----:B------:R-:W-:Y:S01]  /*5480*/  BSSY B1, `(.L_x_119) ;  /* 0x000000a000017945 */ /* 0x000fe20003800000 */
[----:B----4-:R-:W-:-:S05]  /*5490*/  HADD2.F32 R7, -RZ, R162.H0_H0 ;  /* 0x200000a2ff077230 */ /* 0x010fca0000004100 */
[----:B0-----:R-:W-:Y:S01]  /*54a0*/  FMUL R2, R7, R184 ;  /* 0x000000b807027220 */ /* 0x001fe20000400000 */
[----:B------:R-:W-:Y:S01]  /*54b0*/  IMAD.X R7, R197, 0x1, R211, P5 ;  /* 0x00000001c5077824 */ /* 0x000fe200028e06d3 */
[----:B------:R-:W-:Y:S02]  /*54c0*/  ISETP.GT.AND P5, PT, R3, 0x100, P1 ;  /* 0x000001000300780c */ /* 0x000fe40000fa4270 */
[----:B------:R-:W-:-:S05]  /*54d0*/  FFMA R2, R131, R185, R2 ;  /* 0x000000b983027223 */ /* 0x000fca0000000002 */
[----:B------:R-:W-:-:S05]  /*54e0*/  F2FP.F16.F32.PACK_AB R2, RZ, R2 ;  /* 0x00000002ff02723e */ /* 0x000fca00000000ff */
[----:B------:R3:W-:Y:S01]  /*54f0*/  @P4 STG.E.U16 desc[UR36][R6.64+0x22], R2 ;  /* 0x0000220206004986 */ /* 0x0007e2000c101524 */
[----:B------:R-:W-:Y:S05]  /*5500*/  @!P5 BRA `(.L_x_120) ;  /* 0x000000000004d947 */ /* 0x000fea0003800000 */
[----:B------:R0:W5:Y:S02]  /*5510*/  LDG.E.LTC128B.U16 R162, desc[UR36][R172.64+0x30] ;  /* 0x00003024aca27981 */ /* 0x000164000c1e1520 */
.L_x_120:
[----:B------:R-:W-:Y:S05]  /*5520*/  BSYNC B1 ;  /* 0x0000000000017941 */ /* 0x000fea0003800000 */
.L_x_119:
[----:B---3-5:R-:W-:Y:S01]  /*5530*/  HADD2.F32 R7, -RZ, R162.H0_H0 ;  /* 0x200000a2ff077230 */ /* 0x028fe20000004100 */
        /* <DEDUP_REMOVED lines=8> */
.L_x_122:
[----:B------:R-:W-:Y:S05]  /*55c0*/  BSYNC B1 ;  /* 0x0000000000017941 */ /* 0x000fea0003800000 */
.L_x_121:
        /* <DEDUP_REMOVED lines=9> */
.L_x_124:
[----:B------:R-:W-:Y:S05]  /*5660*/  BSYNC B1 ;  /* 0x0000000000017941 */ /* 0x000fea0003800000 */
.L_x_123:
        /* <DEDUP_REMOVED lines=9> */
.L_x_126:
[----:B------:R-:W-:Y:S05]  /*5700*/  BSYNC B1 ;  /* 0x0000000000017941 */ /* 0x000fea0003800000 */
.L_x_125:
[----:B0----5:R-:W-:Y:S01]  /*5710*/  HADD2.F32 R7, -RZ, R162.H0_H0 ;  /* 0x200000a2ff077230 */ /* 0x021fe20000004100 */
[----:B------:R-:W-:Y:S01]  /*5720*/  ISETP.GT.AND P5, PT, R3, 0x180, P3 ;  /* 0x000001800300780c */ /* 0x000fe20001fa4270 */
[----:B------:R-:W-:Y:S03]  /*5730*/  BSSY B1, `(.L_x_127) ;  /* 0x0000007000017945 */ /* 0x000fe60003800000 */
[----:B---3--:R-:W-:-:S04]  /*5740*/  FMUL R2, R7, R184 ;  /* 0x000000b807027220 */ /* 0x008fc80000400000 */
[----:B------:R-:W-:-:S05]  /*5750*/  FFMA R2, R135, R185, R2 ;  /* 0x000000b987027223 */ /* 0x000fca0000000002 */
[----:B------:R-:W-:-:S05]  /*5760*/  F2FP.F16.F32.PACK_AB R2, RZ, R2 ;  /* 0x00000002ff02723e */ /* 0x000fca00000000ff */
[----:B------:R0:W-:Y:S01]  /*5770*/  @P4 STG.E.U16 desc[UR36][R4.64+0x32], R2 ;  /* 0x0000320204004986 */ /* 0x0001e2000c101524 */
[----:B------:R-:W-:Y:S05]  /*5780*/  @!P5 BRA `(.L_x_128) ;  /* 0x000000000004d947 */ /* 0x000fea0003800000 */
[----:B------:R3:W5:Y:S02]  /*5790*/  LDG.E.LTC128B.U16 R162, desc[UR36][R12.64+0x20] ;  /* 0x000020240ca27981 */ /* 0x000764000c1e1520 */
.L_x_128:
[----:B------:R-:W-:Y:S05]  /*57a0*/  BSYNC B1 ;  /* 0x0000000000017941 */ /* 0x000fea0003800000 */
.L_x_127:
[----:B-----5:R-:W-:Y:S01]  /*57b0*/  HADD2.F32 R7, -RZ, R162.H0_H0 ;  /* 0x200000a2ff077230 */ /* 0x020fe20000004100 */
[----:B------:R-:W-:Y:S01]  /*57c0*/  IADD3 R6, P4, R9, R196, RZ ;  /* 0x000000c409067210 */ /* 0x000fe20007f9e0ff */
[----:B------:R-:W-:Y:S03]  /*57d0*/  BSSY B1, `(.L_x_129) ;  /* 0x0000009000017945 */ /* 0x000fe60003800000 */
[----:B------:R-:W-:-:S04]  /*57e0*/  FMUL R7, R7, R184 ;  /* 0x000000b807077220 */ /* 0x000fc80000400000 */
[----:B------:R-:W-:Y:S01]  /*57f0*/  FFMA R120, R120, R185, R7 ;  /* 0x000000b978787223 */ /* 0x000fe20000000007 */
[----:B------:R-:W-:Y:S01]  /*5800*/  IMAD.X R7, R15, 0x1, R197, P4 ;  /* 0x000000010f077824 */ /* 0x000fe200020e06c5 */
[----:B------:R-:W-:-:S03]  /*5810*/  ISETP.GT.AND P4, PT, R3, 0x180, P2 ;  /* 0x000001800300780c */ /* 0x000fc60001784270 */
[----:B------:R-:W-:-:S05]  /*5820*/  F2FP.F16.F32.PACK_AB R120, RZ, R120 ;  /* 0x00000078ff78723e */ /* 0x000fca00000000ff */
[----:B------:R0:W-:Y:S05]  /*5830*/  @P5 STG.E.U16 desc[UR36][R6.64+0x20], R120 ;  /* 0x0000207806005986 */ /* 0x0001ea000c101524 */
[----:B------:R-:W-:Y:S05]  /*5840*/  @!P4 BRA `(.L_x_130) ;  /* 0x000000000004c947 */ /* 0x000fea0003800000 */
[----:B------:R0:W5:Y:S02]  /*5850*/  LDG.E.LTC128B.U16 R162, desc[UR36][R12.64+0x22] ;  /* 0x000022240ca27981 */ /* 0x000164000c1e1520 */
.L_x_130:
[----:B------:R-:W-:Y:S05]  /*5860*/  BSYNC B1 ;  /* 0x0000000000017941 */ /* 0x000fea0003800000 */
.L_x_129:
[----:B-----5:R-:W-:Y:S01]  /*5870*/  HADD2.F32 R19, -RZ, R162.H0_H0 ;  /* 0x200000a2ff137230 */ /* 0x020fe20000004100 */
[----:B------:R-:W-:Y:S01]  /*5880*/  ISETP.GT.AND P3, PT, R3, 0x188, P3 ;  /* 0x000001880300780c */ /* 0x000fe20001f64270 */
[----:B------:R-:W-:Y:S03]  /*5890*/  BSSY B1, `(.L_x_131) ;  /* 0x0000007000017945 */ /* 0x000fe60003800000 */
[----:B0-----:R-:W-:-:S04]  /*58a0*/  FMUL R2, R19, R184 ;  /* 0x000000b813027220 */ /* 0x001fc80000400000 */
[----:B------:R-:W-:-:S05]  /*58b0*/  FFMA R2, R121, R185, R2 ;  /* 0x000000b979027223 */ /* 0x000fca0000000002 */
[----:B------:R-:W-:-:S05]  /*58c0*/  F2FP.F16.F32.PACK_AB R2, RZ, R2 ;  /* 0x00000002ff02723e */ /* 0x000fca00000000ff */
[----:B------:R0:W-:Y:S01]  /*58d0*/  @P4 STG.E.U16 desc[UR36][R6.64+0x22], R2 ;  /* 0x0000220206004986 */ /* 0x0001e2000c101524 */
[----:B------:R-:W-:Y:S05]  /*58e0*/  @!P3 BRA `(.L_x_132) ;  /* 0x000000000004b947 */ /* 0x000fea0003800000 */
[----:B------:R0:W5:Y:S02]  /*58f0*/  LDG.E.LTC128B.U16 R162, desc[UR36][R10.64+0x20] ;  /* 0x000020240aa27981 */ /* 0x000164000c1e1520 */
.L_x_132:
[----:B------:R-:W-:Y:S05]  /*5900*/  BSYNC B1 ;  /* 0x0000000000017941 */ /* 0x000fea0003800000 */
.L_x_131:
[----:B-----5:R-:W-:Y:S01]  /*5910*/  HADD2.F32 R19, -RZ, R162.H0_H0 ;  /* 0x200000a2ff137230 */ /* 0x020fe20000004100 */
[----:B------:R-:W-:Y:S01]  /*5920*/  IADD3 R120, P4, R209, R6, RZ ;  /* 0x00000006d1787210 */ /* 0x000fe20007f9e0ff */
[----:B------:R-:W-:Y:S01]  /*5930*/  BSSY B1, `(.L_x_133) ;  /* 0x0000009000017945 */ /* 0x000fe20003800000 */
[----:B------:R-:W-:Y:S02]  /*5940*/  ISETP.GT.AND P2, PT, R3, 0x188, P2 ;  /* 0x000001880300780c */ /* 0x000fe40001744270 */
[----:B------:R-:W-:Y:S01]  /*5950*/  FMUL R19, R19, R184 ;  /* 0x000000b813137220 */ /* 0x000fe20000400000 */
[----:B------:R-:W-:-:S03]  /*5960*/  IMAD.X R121, R211, 0x1, R7, P4 ;  /* 0x00000001d3797824 */ /* 0x000fc600020e0607 */
[----:B------:R-:W-:-:S05]  /*5970*/  FFMA R19, R122, R185, R19 ;  /* 0x000000b97a137223 */ /* 0x000fca0000000013 */
[----:B------:R-:W-:-:S05]  /*5980*/  F2FP.F16.F32.PACK_AB R19, RZ, R19 ;  /* 0x00000013ff13723e */ /* 0x000fca00000000ff */
[----:B------:R0:W-:Y:S01]  /*5990*/  @P3 STG.E.U16 desc[UR36][R120.64+0x20], R19 ;  /* 0x0000201378003986 */ /* 0x0001e2000c101524 */
[----:B------:R-:W-:Y:S05]  /*59a0*/  @!P2 BRA `(.L_x_134) ;  /* 0x000000000004a947 */ /* 0x000fea0003800000 */
[----:B------:R0:W5:Y:S02]  /*59b0*/  LDG.E.LTC128B.U16 R162, desc[UR36][R10.64+0x22] ;  /* 0x000022240aa27981 */ /* 0x000164000c1e1520 */
.L_x_134:
[----:B------:R-:W-:Y:S05]  /*59c0*/  BSYNC B1 ;  /* 0x0000000000017941 */ /* 0x000fea0003800000 */
.L_x_133:
[----:B0----5:R-:W-:Y:S01]  /*59d0*/  HADD2.F32 R19, -RZ, R162.H0_H0 ;  /* 0x200000a2ff137230 */ /* 0x021fe20000004100 */
[----:B------:R-:W-:Y:S01]  /*59e0*/  IADD3 R8, P4, P5, R209, R196, R9 ;  /* 0x000000c4d1087210 */ /* 0x000fe20007d9e009 */
[----:B------:R-:W-:Y:S01]  /*59f0*/  BSSY B1, `(.L_x_135) ;  /* 0x0000009000017945 */ /* 0x000fe20003800000 */
[----:B------:R-:W-:Y:S02]  /*5a00*/  ISETP.GT.AND P3, PT, R3, 0x180, P1 ;  /* 0x000001800300780c */ /* 0x000fe40000f64270 */
[----:B------:R-:W-:Y:S01]  /*5a10*/  FMUL R2, R19, R184 ;  /* 0x000000b813027220 */ /* 0x000fe20000400000 */
[----:B------:R-:W-:-:S03]  /*5a20*/  IADD3.X R9, R211, R197, R15, P4, P5 ;  /* 0x000000c5d3097210 */ /* 0x000fc600027ea40f */
[----:B------:R-:W-:-:S05]  /*5a30*/  FFMA R2, R123, R185, R2 ;  /* 0x000000b97b027223 */ /* 0x000fca0000000002 */
[----:B------:R-:W-:-:S05]  /*5a40*/  F2FP.F16.F32.PACK_AB R2, RZ, R2 ;  /* 0x00000002ff02723e */ /* 0x000fca00000000ff */
[----:B------:R0:W-:Y:S01]  /*5a50*/  @P2 STG.E.U16 desc[UR36][R8.64+0x22], R2 ;  /* 0x0000220208002986 */ /* 0x0001e2000c101524 */
[----:B------:R-:W-:Y:S05]  /*5a60*/  @!P3 BRA `(.L_x_136) ;  /* 0x000000000004b947 */ /* 0x000fea0003800000 */
[----:B------:R0:W5:Y:S02]  /*5a70*/  LDG.E.LTC128B.U16 R162, desc[UR36][R12.64+0x30] ;  /* 0x000030240ca27981 */ /* 0x000164000c1e1520 */
.L_x_136:
[----:B------:R-:W-:Y:S05]  /*5a80*/  BSYNC B1 ;  /* 0x0000000000017941 */ /* 0x000fea0003800000 */
.L_x_135:
        /* <DEDUP_REMOVED lines=9> */
.L_x_138:
[----:B------:R-:W-:Y:S05]  /*5b20*/  BSYNC B1 ;  /* 0x0000000000017941 */ /* 0x000fea0003800000 */
.L_x_137:
        /* <DEDUP_REMOVED lines=9> */
.L_x_140:
[----:B------:R-:W-:Y:S05]  /*5bc0*/  BSYNC B1 ;  /* 0x0000000000017941 */ /* 0x000fea0003800000 */
.L_x_139:
[----:B-----5:R-:W-:Y:S01]  /*5bd0*/  HADD2.F32 R9, -RZ, R162.H0_H0 ;  /* 0x200000a2ff097230 */ /* 0x020fe20000004100 */
[----:B------:R-:W-:Y:S01]  /*5be0*/  ISETP.GT.AND P0, PT, R3, 0x188, P0 ;  /* 0x000001880300780c */ /* 0x000fe20000704270 */
[----:B------:R-:W-:Y:S01]  /*5bf0*/  IMAD.MOV.U32 R8, RZ, RZ, R120 ;  /* 0x000000ffff087224 */ /* 0x000fe200078e0078 */
[----:B------:R-:W-:Y:S02]  /*5c00*/  BSSY B1, `(.L_x_141) ;  /* 0x0000009000017945 */ /* 0x000fe40003800000 */
[----:B------:R-:W-:-:S04]  /*5c10*/  FMUL R9, R9, R184 ;  /* 0x000000b809097220 */ /* 0x000fc80000400000 */
[----:B------:R-:W-:-:S05]  /*5c20*/  FFMA R9, R126, R185, R9 ;  /* 0x000000b97e097223 */ /* 0x000fca0000000009 */
[----:B------:R-:W-:-:S04]  /*5c30*/  F2FP.F16.F32.PACK_AB R9, RZ, R9 ;  /* 0x00000009ff09723e */ /* 0x000fc800000000ff */
[----:B0-----:R-:W-:Y:S01]  /*5c40*/  PRMT R2, R9, 0x7610, R2 ;  /* 0x0000761009027816 */ /* 0x001fe20000000002 */
[----:B------:R-:W-:-:S05]  /*5c50*/  IMAD.MOV.U32 R9, RZ, RZ, R121 ;  /* 0x000000ffff097224 */ /* 0x000fca00078e0079 */
[----:B------:R0:W-:Y:S01]  /*5c60*/  @P1 STG.E.U16 desc[UR36][R8.64+0x30], R2 ;  /* 0x0000300208001986 */ /* 0x0001e2000c101524 */
[----:B------:R-:W-:Y:S05]  /*5c70*/  @!P0 BRA `(.L_x_142) ;  /* 0x0000000000048947 */ /* 0x000fea0003800000 */
[----:B------:R0:W5:Y:S02]  /*5c80*/  LDG.E.LTC128B.U16 R162, desc[UR36][R10.64+0x32] ;  /* 0x000032240aa27981 */ /* 0x000164000c1e1520 */
.L_x_142:
[----:B------:R-:W-:Y:S05]  /*5c90*/  BSYNC B1 ;  /* 0x0000000000017941 */ /* 0x000fea0003800000 */
.L_x_141:
[----:B-----5:R-:W-:Y:S01]  /*5ca0*/  HADD2.F32 R15, -RZ, R162.H0_H0 ;  /* 0x200000a2ff0f7230 */ /* 0x020fe20000004100 */
[----:B------:R-:W-:Y:S01]  /*5cb0*/  ISETP.GT.AND P3, PT, R0, 0x20, PT ;  /* 0x000000200000780c */ /* 0x000fe20003f64270 */
[----:B------:R-:W-:Y:S03]  /*5cc0*/  BSSY B1, `(.L_x_143) ;  /* 0x0000008000017945 */ /* 0x000fe60003800000 */
[----:B0-----:R-:W-:Y:S01]  /*5cd0*/  FMUL R2, R15, R184 ;  /* 0x000000b80f027220 */ /* 0x001fe20000400000 */
[----:B------:R-:W-:-:S03]  /*5ce0*/  ISETP.GT.AND P1, PT, R3, RZ, P3 ;  /* 0x000000ff0300720c */ /* 0x000fc60001f24270 */
[----:B------:R-:W-:-:S05]  /*5cf0*/  FFMA R2, R127, R185, R2 ;  /* 0x000000b97f027223 */ /* 0x000fca0000000002 */
[----:B------:R-:W-:-:S05]  /*5d00*/  F2FP.F16.F32.PACK_AB R2, RZ, R2 ;  /* 0x00000002ff02723e */ /* 0x000fca00000000ff */
[----:B------:R0:W-:Y:S01]  /*5d10*/  @P0 STG.E.U16 desc[UR36][R8.64+0x32], R2 ;  /* 0x0000320208000986 */ /* 0x0001e2000c101524 */
[----:B------:R-:W-:Y:S05]  /*5d20*/  @!P1 BRA `(.L_x_144) ;  /* 0x0000000000049947 */ /* 0x000fea0003800000 */
[----:B------:R0:W5:Y:S02]  /*5d30*/  LDG.E.LTC128B.U16 R162, desc[UR36][R186.64+0x40] ;  /* 0x00004024baa27981 */ /* 0x000164000c1e1520 */
.L_x_144:
[----:B------:R-:W-:Y:S05]  /*5d40*/  BSYNC B1 ;  /* 0x0000000000017941 */ /* 0x000fea0003800000 */
.L_x_143:
        /* <DEDUP_REMOVED lines=10> */
.L_x_146:
[----:B------:R-:W-:Y:S05]  /*5df0*/  BSYNC B1 ;  /* 0x0000000000017941 */ /* 0x000fea0003800000 */
.L_x_145:
        /* <DEDUP_REMOVED lines=9> */
.L_x_148:
[----:B------:R-:W-:Y:S05]  /*5e90*/  BSYNC B1 ;  /* 0x0000000000017941 */ /* 0x000fea0003800000 */
.L_x_147:
        /* <DEDUP_REMOVED lines=9> */
.L_x_150:
[----:B------:R-:W-:Y:S05]  /*5f30*/  BSYNC B1 ;  /* 0x0000000000017941 */ /* 0x000fea0003800000 */
.L_x_149:
        /* <DEDUP_REMOVED lines=10> */
.L_x_152:
[----:B------:R-:W-:Y:S05]  /*5fe0*/  BSYNC B1 ;  /* 0x0000000000017941 */ /* 0x000fea0003800000 */
.L_x_151:
        /* <DEDUP_REMOVED lines=10> */
.L_x_154:
[----:B------:R-:W-:Y:S05]  /*6090*/  BSYNC B1 ;  /* 0x0000000000017941 */ /* 0x000fea0003800000 */
.L_x_153:
        /* <DEDUP_REMOVED lines=9> */
.L_x_156:
[----:B------:R-:W-:Y:S05]  /*6130*/  BSYNC B1 ;  /* 0x0000000000017941 */ /* 0x000fea0003800000 */
.L_x_155:
        /* <DEDUP_REMOVED lines=9> */
.L_x_158:
[----:B------:R-:W-:Y:S05]  /*61d0*/  BSYNC B1 ;  /* 0x0000000000017941 */ /* 0x000fea0003800000 */
.L_x_157:
        /* <DEDUP_REMOVED lines=9> */
.L_x_160:
[----:B------:R-:W-:Y:S05]  /*6270*/  BSYNC B1 ;  /* 0x0000000000017941 */ /* 0x000fea0003800000 */
.L_x_159:
        /* <DEDUP_REMOVED lines=9> */
.L_x_162:
[----:B------:R-:W-:Y:S05]  /*6310*/  BSYNC B1 ;  /* 0x0000000000017941 */ /* 0x000fea0003800000 */
.L_x_161:
        /* <DEDUP_REMOVED lines=9> */
.L_x_164:
[----:B------:R-:W-:Y:S05]  /*63b0*/  BSYNC B1 ;  /* 0x0000000000017941 */ /* 0x000fea0003800000 */
.L_x_163:
        /* <DEDUP_REMOVED lines=9> */
.L_x_166:
[----:B------:R-:W-:Y:S05]  /*6450*/  BSYNC B1 ;  /* 0x0000000000017941 */ /* 0x000fea0003800000 */
.L_x_165:
        /* <DEDUP_REMOVED lines=9> */
.L_x_168:
[----:B------:R-:W-:Y:S05]  /*64f0*/  BSYNC B1 ;  /* 0x0000000000017941 */ /* 0x000fea0003800000 */
.L_x_167:
        /* <DEDUP_REMOVED lines=9> */
.L_x_170:
[----:B------:R-:W-:Y:S05]  /*6590*/  BSYNC B1 ;  /* 0x0000000000017941 */ /* 0x000fea0003800000 */
.L_x_169:
        /* <DEDUP_REMOVED lines=9> */
.L_x_172:
[----:B------:R-:W-:Y:S05]  /*6630*/  BSYNC B1 ;  /* 0x0000000000017941 */ /* 0x000fea0003800000 */
.L_x_171:
        /* <DEDUP_REMOVED lines=9> */
.L_x_174:
[----:B------:R-:W-:Y:S05]  /*66d0*/  BSYNC B1 ;  /* 0x0000000000017941 */ /* 0x000fea0003800000 */
.L_x_173:
        /* <DEDUP_REMOVED lines=9> */
.L_x_176:
[----:B------:R-:W-:Y:S05]  /*6770*/  BSYNC B1 ;  /* 0x0000000000017941 */ /* 0x000fea0003800000 */
.L_x_175:
        /* <DEDUP_REMOVED lines=9> */
.L_x_178:
[----:B------:R-:W-:Y:S05]  /*6810*/  BSYNC B1 ;  /* 0x0000000000017941 */ /* 0x000fea0003800000 */
.L_x_177:
        /* <DEDUP_REMOVED lines=9> */
.L_x_180:
[----:B------:R-:W-:Y:S05]  /*68b0*/  BSYNC B1 ;  /* 0x0000000000017941 */ /* 0x000fea0003800000 */
.L_x_179:
        /* <DEDUP_REMOVED lines=9> */
.L_x_182:
[----:B------:R-:W-:Y:S05]  /*6950*/  BSYNC B1 ;  /* 0x0000000000017941 */ /* 0x000fea0003800000 */
.L_x_181:
        /* <DEDUP_REMOVED lines=9> */
.L_x_184:
[----:B------:R-:W-:Y:S05]  /*69f0*/  BSYNC B1 ;  /* 0x0000000000017941 */ /* 0x000fea0003800000 */
.L_x_183:
        /* <DEDUP_REMOVED lines=9> */
.L_x_186:
[----:B------:R-:W-:Y:S05]  /*6a90*/  BSYNC B1 ;  /* 0x0000000000017941 */ /* 0x000fea0003800000 */
.L_x_185:
        /* <DEDUP_REMOVED lines=9> */
.L_x_188:
[----:B------:R-:W-:Y:S05]  /*6b30*/  BSYNC B1 ;  /* 0x0000000000017941 */ /* 0x000fea0003800000 */
.L_x_187:
        /* <DEDUP_REMOVED lines=9> */
.L_x_190:
[----:B------:R-:W-:Y:S05]  /*6bd0*/  BSYNC B1 ;  /* 0x0000000000017941 */ /* 0x000fea0003800000 */
.L_x_189:
        /* <DEDUP_REMOVED lines=9> */
.L_x_192:
[----:B------:R-:W-:Y:S05]  /*6c70*/  BSYNC B1 ;  /* 0x0000000000017941 */ /* 0x000fea0003800000 */
.L_x_191:
        /* <DEDUP_REMOVED lines=9> */
.L_x_194:
[----:B------:R-:W-:Y:S05]  /*6d10*/  BSYNC B1 ;  /* 0x0000000000017941 */ /* 0x000fea0003800000 */
.L_x_193:
        /* <DEDUP_REMOVED lines=9> */
.L_x_196:
[----:B------:R-:W-:Y:S05]  /*6db0*/  BSYNC B1 ;  /* 0x0000000000017941 */ /* 0x000fea0003800000 */
.L_x_195:
        /* <DEDUP_REMOVED lines=9> */
.L_x_198:
[----:B------:R-:W-:Y:S05]  /*6e50*/  BSYNC B1 ;  /* 0x0000000000017941 */ /* 0x000fea0003800000 */
.L_x_197:
        /* <DEDUP_REMOVED lines=9> */
.L_x_200:
[----:B------:R-:W-:Y:S05]  /*6ef0*/  BSYNC B1 ;  /* 0x0000000000017941 */ /* 0x000fea0003800000 */
.L_x_199:
        /* <DEDUP_REMOVED lines=9> */
.L_x_202:
[----:B------:R-:W-:Y:S05]  /*6f90*/  BSYNC B1 ;  /* 0x0000000000017941 */ /* 0x000fea0003800000 */
.L_x_201:
        /* <DEDUP_REMOVED lines=9> */
.L_x_204:
[----:B------:R-:W-:Y:S05]  /*7030*/  BSYNC B1 ;  /* 0x0000000000017941 */ /* 0x000fea0003800000 */
.L_x_203:
        /* <DEDUP_REMOVED lines=9> */
.L_x_206:
[----:B------:R-:W-:Y:S05]  /*70d0*/  BSYNC B1 ;  /* 0x0000000000017941 */ /* 0x000fea0003800000 */
.L_x_205:
        /* <DEDUP_REMOVED lines=10> */
.L_x_208:
[----:B------:R-:W-:Y:S05]  /*7180*/  BSYNC B1 ;  /* 0x0000000000017941 */ /* 0x000fea0003800000 */
.L_x_207:
        /* <DEDUP_REMOVED lines=10> */
.L_x_210:
[----:B------:R-:W-:Y:S05]  /*7230*/  BSYNC B1 ;  /* 0x0000000000017941 */ /* 0x000fea0003800000 */
.L_x_209:
        /* <DEDUP_REMOVED lines=9> */
.L_x_212:
[----:B------:R-:W-:Y:S05]  /*72d0*/  BSYNC B1 ;  /* 0x0000000000017941 */ /* 0x000fea0003800000 */
.L_x_211:
        /* <DEDUP_REMOVED lines=9> */
.L_x_214:
[----:B------:R-:W-:Y:S05]  /*7370*/  BSYNC B1 ;  /* 0x0000000000017941 */ /* 0x000fea0003800000 */
.L_x_213:
        /* <DEDUP_REMOVED lines=10> */
.L_x_216:
[----:B------:R-:W-:Y:S05]  /*7420*/  BSYNC B1 ;  /* 0x0000000000017941 */ /* 0x000fea0003800000 */
.L_x_215:
        /* <DEDUP_REMOVED lines=10> */
.L_x_218:
[----:B------:R-:W-:Y:S05]  /*74d0*/  BSYNC B1 ;  /* 0x0000000000017941 */ /* 0x000fea0003800000 */
.L_x_217:
        /* <DEDUP_REMOVED lines=9> */
.L_x_220:
[----:B------:R-:W-:Y:S05]  /*7570*/  BSYNC B1 ;  /* 0x0000000000017941 */ /* 0x000fea0003800000 */
.L_x_219:
        /* <DEDUP_REMOVED lines=9> */
.L_x_222:
[----:B------:R-:W-:Y:S05]  /*7610*/  BSYNC B1 ;  /* 0x0000000000017941 */ /* 0x000fea0003800000 */
.L_x_221:
        /* <DEDUP_REMOVED lines=9> */
.L_x_224:
[----:B------:R-:W-:Y:S05]  /*76b0*/  BSYNC B1 ;  /* 0x0000000000017941 */ /* 0x000fea0003800000 */
.L_x_223:
        /* <DEDUP_REMOVED lines=9> */
.L_x_226:
[----:B------:R-:W-:Y:S05]  /*7750*/  BSYNC B1 ;  /* 0x0000000000017941 */ /* 0x000fea0003800000 */
.L_x_225:
        /* <DEDUP_REMOVED lines=9> */
.L_x_228:
[----:B------:R-:W-:Y:S05]  /*77f0*/  BSYNC B1 ;  /* 0x0000000000017941 */ /* 0x000fea0003800000 */
.L_x_227:
        /* <DEDUP_REMOVED lines=9> */
.L_x_230:
[----:B------:R-:W-:Y:S05]  /*7890*/  BSYNC B1 ;  /* 0x0000000000017941 */ /* 0x000fea0003800000 */
.L_x_229:
        /* <DEDUP_REMOVED lines=9> */
.L_x_232:
[----:B------:R-:W-:Y:S05]  /*7930*/  BSYNC B1 ;  /* 0x0000000000017941 */ /* 0x000fea0003800000 */
.L_x_231:
        /* <DEDUP_REMOVED lines=9> */
.L_x_234:
[----:B------:R-:W-:Y:S05]  /*79d0*/  BSYNC B1 ;  /* 0x0000000000017941 */ /* 0x000fea0003800000 */
.L_x_233:
        /* <DEDUP_REMOVED lines=9> */
.L_x_236:
[----:B------:R-:W-:Y:S05]  /*7a70*/  BSYNC B1 ;  /* 0x0000000000017941 */ /* 0x000fea0003800000 */
.L_x_235:
        /* <DEDUP_REMOVED lines=9> */
.L_x_238:
[----:B------:R-:W-:Y:S05]  /*7b10*/  BSYNC B1 ;  /* 0x0000000000017941 */ /* 0x000fea0003800000 */
.L_x_237:
        /* <DEDUP_REMOVED lines=9> */
.L_x_240:
[----:B------:R-:W-:Y:S05]  /*7bb0*/  BSYNC B1 ;  /* 0x0000000000017941 */ /* 0x000fea0003800000 */
.L_x_239:
        /* <DEDUP_REMOVED lines=9> */
.L_x_242:
[----:B------:R-:W-:Y:S05]  /*7c50*/  BSYNC B1 ;  /* 0x0000000000017941 */ /* 0x000fea0003800000 */
.L_x_241:
        /* <DEDUP_REMOVED lines=9> */
.L_x_244:
[----:B------:R-:W-:Y:S05]  /*7cf0*/  BSYNC B1 ;  /* 0x0000000000017941 */ /* 0x000fea0003800000 */
.L_x_243:
        /* <DEDUP_REMOVED lines=9> */
.L_x_246:
[----:B------:R-:W-:Y:S05]  /*7d90*/  BSYNC B1 ;  /* 0x0000000000017941 */ /* 0x000fea0003800000 */
.L_x_245:
        /* <DEDUP_REMOVED lines=9> */
.L_x_248:
[----:B------:R-:W-:Y:S05]  /*7e30*/  BSYNC B1 ;  /* 0x0000000000017941 */ /* 0x000fea0003800000 */
.L_x_247:
        /* <DEDUP_REMOVED lines=9> */
.L_x_250:
[----:B------:R-:W-:Y:S05]  /*7ed0*/  BSYNC B1 ;  /* 0x0000000000017941 */ /* 0x000fea0003800000 */
.L_x_249:
        /* <DEDUP_REMOVED lines=9> */
.L_x_252:
[----:B------:R-:W-:Y:S05]  /*7f70*/  BSYNC B1 ;  /* 0x0000000000017941 */ /* 0x000fea0003800000 */
.L_x_251:
        /* <DEDUP_REMOVED lines=9> */
.L_x_254:
[----:B------:R-:W-:Y:S05]  /*8010*/  BSYNC B1 ;  /* 0x0000000000017941 */ /* 0x000fea0003800000 */
.L_x_253:
        /* <DEDUP_REMOVED lines=9> */
.L_x_256:
[----:B------:R-:W-:Y:S05]  /*80b0*/  BSYNC B1 ;  /* 0x0000000000017941 */ /* 0x000fea0003800000 */
.L_x_255:
        /* <DEDUP_REMOVED lines=9> */
.L_x_258:
[----:B------:R-:W-:Y:S05]  /*8150*/  BSYNC B1 ;  /* 0x0000000000017941 */ /* 0x000fea0003800000 */
.L_x_257:
        /* <DEDUP_REMOVED lines=9> */
.L_x_260:
[----:B------:R-:W-:Y:S05]  /*81f0*/  BSYNC B1 ;  /* 0x0000000000017941 */ /* 0x000fea0003800000 */
.L_x_259:
        /* <DEDUP_REMOVED lines=9> */
.L_x_262:
[----:B------:R-:W-:Y:S05]  /*8290*/  BSYNC B1 ;  /* 0x0000000000017941 */ /* 0x000fea0003800000 */
.L_x_261:
        /* <DEDUP_REMOVED lines=9> */
.L_x_264:
[----:B------:R-:W-:Y:S05]  /*8330*/  BSYNC B1 ;  /* 0x0000000000017941 */ /* 0x000fea0003800000 */
.L_x_263:
        /* <DEDUP_REMOVED lines=9> */
.L_x_266:
[----:B------:R-:W-:Y:S05]  /*83d0*/  BSYNC B1 ;  /* 0x0000000000017941 */ /* 0x000fea0003800000 */
.L_x_265:
        /* <DEDUP_REMOVED lines=9> */
.L_x_268:
[----:B------:R-:W-:Y:S05]  /*8470*/  BSYNC B1 ;  /* 0x0000000000017941 */ /* 0x000fea0003800000 */
.L_x_267:
        /* <DEDUP_REMOVED lines=9> */
.L_x_270:
[----:B------:R-:W-:Y:S05]  /*8510*/  BSYNC B1 ;  /* 0x0000000000017941 */ /* 0x000fea0003800000 */
.L_x_269:
        /* <DEDUP_REMOVED lines=10> */
.L_x_272:
[----:B------:R-:W-:Y:S05]  /*85c0*/  BSYNC B1 ;  /* 0x0000000000017941 */ /* 0x000fea0003800000 */
.L_x_271:
        /* <DEDUP_REMOVED lines=10> */
.L_x_274:
[----:B------:R-:W-:Y:S05]  /*8670*/  BSYNC B1 ;  /* 0x0000000000017941 */ /* 0x000fea0003800000 */
.L_x_273:
        /* <DEDUP_REMOVED lines=9> */
.L_x_276:
[----:B------:R-:W-:Y:S05]  /*8710*/  BSYNC B1 ;  /* 0x0000000000017941 */ /* 0x000fea0003800000 */
.L_x_275:
        /* <DEDUP_REMOVED lines=9> */
.L_x_278:
[----:B------:R-:W-:Y:S05]  /*87b0*/  BSYNC B1 ;  /* 0x0000000000017941 */ /* 0x000fea0003800000 */
.L_x_277:
        /* <DEDUP_REMOVED lines=10> */
.L_x_280:
[----:B------:R-:W-:Y:S05]  /*8860*/  BSYNC B1 ;  /* 0x0000000000017941 */ /* 0x000fea0003800000 */
.L_x_279:
        /* <DEDUP_REMOVED lines=10> */
.L_x_282:
[----:B------:R-:W-:Y:S05]  /*8910*/  BSYNC B1 ;  /* 0x0000000000017941 */ /* 0x000fea0003800000 */
.L_x_281:
        /* <DEDUP_REMOVED lines=9> */
.L_x_284:
[----:B------:R-:W-:Y:S05]  /*89b0*/  BSYNC B1 ;  /* 0x0000000000017941 */ /* 0x000fea0003800000 */
.L_x_283:
        /* <DEDUP_REMOVED lines=9> */
.L_x_286:
[----:B------:R-:W-:Y:S05]  /*8a50*/  BSYNC B1 ;  /* 0x0000000000017941 */ /* 0x000fea0003800000 */
.L_x_285:
        /* <DEDUP_REMOVED lines=9> */
.L_x_288:
[----:B------:R-:W-:Y:S05]  /*8af0*/  BSYNC B1 ;  /* 0x0000000000017941 */ /* 0x000fea0003800000 */
.L_x_287:
        /* <DEDUP_REMOVED lines=9> */
.L_x_290:
[----:B------:R-:W-:Y:S05]  /*8b90*/  BSYNC B1 ;  /* 0x0000000000017941 */ /* 0x000fea0003800000 */
.L_x_289:
        /* <DEDUP_REMOVED lines=9> */
.L_x_292:
[----:B------:R-:W-:Y:S05]  /*8c30*/  BSYNC B1 ;  /* 0x0000000000017941 */ /* 0x000fea0003800000 */
.L_x_291:
        /* <DEDUP_REMOVED lines=9> */
.L_x_294:
[----:B------:R-:W-:Y:S05]  /*8cd0*/  BSYNC B1 ;  /* 0x0000000000017941 */ /* 0x000fea0003800000 */
.L_x_293:
        /* <DEDUP_REMOVED lines=9> */
.L_x_296:
[----:B------:R-:W-:Y:S05]  /*8d70*/  BSYNC B1 ;  /* 0x0000000000017941 */ /* 0x000fea0003800000 */
.L_x_295:
        /* <DEDUP_REMOVED lines=9> */
.L_x_298:
[----:B------:R-:W-:Y:S05]  /*8e10*/  BSYNC B1 ;  /* 0x0000000000017941 */ /* 0x000fea0003800000 */
.L_x_297:
        /* <DEDUP_REMOVED lines=9> */
.L_x_300:
[----:B------:R-:W-:Y:S05]  /*8eb0*/  BSYNC B1 ;  /* 0x0000000000017941 */ /* 0x000fea0003800000 */
.L_x_299:
        /* <DEDUP_REMOVED lines=9> */
.L_x_302:
[----:B------:R-:W-:Y:S05]  /*8f50*/  BSYNC B1 ;  /* 0x0000000000017941 */ /* 0x000fea0003800000 */
.L_x_301:
        /* <DEDUP_REMOVED lines=9> */
.L_x_304:
[----:B------:R-:W-:Y:S05]  /*8ff0*/  BSYNC B1 ;  /* 0x0000000000017941 */ /* 0x000fea0003800000 */
.L_x_303:
        /* <DEDUP_REMOVED lines=9> */
.L_x_306:
[----:B------:R-:W-:Y:S05]  /*9090*/  BSYNC B1 ;  /* 0x0000000000017941 */ /* 0x000fea0003800000 */
.L_x_305:
        /* <DEDUP_REMOVED lines=9> */
.L_x_308:
[----:B------:R-:W-:Y:S05]  /*9130*/  BSYNC B1 ;  /* 0x0000000000017941 */ /* 0x000fea0003800000 */
.L_x_307:
        /* <DEDUP_REMOVED lines=9> */
.L_x_310:
[----:B------:R-:W-:Y:S05]  /*91d0*/  BSYNC B1 ;  /* 0x0000000000017941 */ /* 0x000fea0003800000 */
.L_x_309:
        /* <DEDUP_REMOVED lines=9> */
.L_x_312:
[----:B------:R-:W-:Y:S05]  /*9270*/  BSYNC B1 ;  /* 0x0000000000017941 */ /* 0x000fea0003800000 */
.L_x_311:
        /* <DEDUP_REMOVED lines=9> */
.L_x_314:
[----:B------:R-:W-:Y:S05]  /*9310*/  BSYNC B1 ;  /* 0x0000000000017941 */ /* 0x000fea0003800000 */
.L_x_313:
        /* <DEDUP_REMOVED lines=9> */
.L_x_316:
[----:B------:R-:W-:Y:S05]  /*93b0*/  BSYNC B1 ;  /* 0x0000000000017941 */ /* 0x000fea0003800000 */
.L_x_315:
        /* <DEDUP_REMOVED lines=9> */
.L_x_318:
[----:B------:R-:W-:Y:S05]  /*9450*/  BSYNC B1 ;  /* 0x0000000000017941 */ /* 0x000fea0003800000 */
.L_x_317:
        /* <DEDUP_REMOVED lines=9> */
.L_x_320:
[----:B------:R-:W-:Y:S05]  /*94f0*/  BSYNC B1 ;  /* 0x0000000000017941 */ /* 0x000fea0003800000 */
.L_x_319:
        /* <DEDUP_REMOVED lines=9> */
.L_x_322:
[----:B------:R-:W-:Y:S05]  /*9590*/  BSYNC B1 ;  /* 0x0000000000017941 */ /* 0x000fea0003800000 */
.L_x_321:
        /* <DEDUP_REMOVED lines=9> */
.L_x_324:
[----:B------:R-:W-:Y:S05]  /*9630*/  BSYNC B1 ;  /* 0x0000000000017941 */ /* 0x000fea0003800000 */
.L_x_323:
        /* <DEDUP_REMOVED lines=9> */
.L_x_326:
[----:B------:R-:W-:Y:S05]  /*96d0*/  BSYNC B1 ;  /* 0x0000000000017941 */ /* 0x000fea0003800000 */
.L_x_325:
        /* <DEDUP_REMOVED lines=9> */
.L_x_328:
[----:B------:R-:W-:Y:S05]  /*9770*/  BSYNC B1 ;  /* 0x0000000000017941 */ /* 0x000fea0003800000 */
.L_x_327:
        /* <DEDUP_REMOVED lines=9> */
.L_x_330:
[----:B------:R-:W-:Y:S05]  /*9810*/  BSYNC B1 ;  /* 0x0000000000017941 */ /* 0x000fea0003800000 */
.L_x_329:
        /* <DEDUP_REMOVED lines=9> */
.L_x_332:
[----:B------:R-:W-:Y:S05]  /*98b0*/  BSYNC B1 ;  /* 0x0000000000017941 */ /* 0x000fea0003800000 */
.L_x_331:
        /* <DEDUP_REMOVED lines=9> */
.L_x_334:
[----:B------:R-:W-:Y:S05]  /*9950*/  BSYNC B1 ;  /* 0x0000000000017941 */ /* 0x000fea0003800000 */
.L_x_333:
[----:B------:R-:W-:Y:S05]  /*9960*/  @!P0 BRA `(.L_x_335) ;  /* 0x0000002c00188947 */ /* 0x000fea0003800000 */
[----:B-----5:R-:W-:-:S05]  /*9970*/  HADD2.F32 R3, -RZ, R162.H0_H0 ;  /* 0x200000a2ff037230 */ /* 0x020fca0000004100 */
[----:B0-----:R-:W-:-:S04]  /*9980*/  FMUL R0, R3, R184 ;  /* 0x000000b803007220 */ /* 0x001fc80000400000 */
[----:B------:R-:W-:-:S05]  /*9990*/  FFMA R0, R31, R185, R0 ;  /* 0x000000b91f007223 */ /* 0x000fca0000000000 */
[----:B------:R-:W-:-:S05]  /*99a0*/  F2FP.F16.F32.PACK_AB R0, RZ, R0 ;  /* 0x00000000ff00723e */ /* 0x000fca00000000ff */
[----:B------:R0:W-:Y:S01]  /*99b0*/  STG.E.U16 desc[UR36][R8.64+0x92], R0 ;  /* 0x0000920008007986 */ /* 0x0001e2000c101524 */
[----:B------:R-:W-:Y:S05]  /*99c0*/  BRA `(.L_x_335) ;  /* 0x0000002c00007947 */ /* 0x000fea0003800000 */
.L_x_30:
[----:B------:R-:W-:Y:S01]  /*99d0*/  ULDC.64 UR4, c[0x0][0x5c0] ;  /* 0x0001700000047ab9 */ /* 0x000fe20000000a00 */
[-C--:B------:R-:W-:Y:S01]  /*99e0*/  FMUL R176, R176, R185.reuse ;  /* 0x000000b9b0b07220 */ /* 0x080fe20000400000 */
[----:B------:R-:W-:Y:S01]  /*99f0*/  LEA R4, P2, R186, UR4, 0x1 ;  /* 0x00000004ba047c11 */ /* 0x000fe2000f8408ff */
[----:B------:R-:W-:Y:S01]  /*9a00*/  IMAD.SHL.U32 R11, R6, 0x10, RZ ;  /* 0x00000010060b7824 */ /* 0x000fe200078e00ff */
[----:B------:R-:W-:Y:S01]  /*9a10*/  ISETP.GT.AND P3, PT, R0, 0x1, PT ;  /* 0x000000010000780c */ /* 0x000fe20003f64270 */
[-C--:B------:R-:W-:Y:S01]  /*9a20*/  FMUL R177, R177, R185.reuse ;  /* 0x000000b9b1b17220 */ /* 0x080fe20000400000 */
[----:B------:R-:W-:Y:S01]  /*9a30*/  F2FP.F16.F32.PACK_AB R176, RZ, R176 ;  /* 0x000000b0ffb0723e */ /* 0x000fe200000000ff */
[-C--:B------:R-:W-:Y:S01]  /*9a40*/  FMUL R178, R178, R185.reuse ;  /* 0x000000b9b2b27220 */ /* 0x080fe20000400000 */
[----:B------:R-:W-:Y:S01]  /*9a50*/  LEA.HI.X R5, R186, UR5, R195, 0x1, P2 ;  /* 0x00000005ba057c11 */ /* 0x000fe200090f0cc3 */
[-C--:B------:R-:W-:Y:S01]  /*9a60*/  FMUL R179, R179, R185.reuse ;  /* 0x000000b9b3b37220 */ /* 0x080fe20000400000 */
[C---:B------:R-:W-:Y:S01]  /*9a70*/  ISETP.GT.AND P2, PT, R3.reuse, RZ, P3 ;  /* 0x000000ff0300720c */ /* 0x040fe20001f44270 */
[-C--:B------:R-:W-:Y:S01]  /*9a80*/  FMUL R180, R180, R185.reuse ;  /* 0x000000b9b4b47220 */ /* 0x080fe20000400000 */
[C---:B------:R-:W-:Y:S01]  /*9a90*/  ISETP.GT.AND P5, PT, R3.reuse, 0x8, P0 ;  /* 0x000000080300780c */ /* 0x040fe200007a4270 */
[----:B------:R-:W-:Y:S01]  /*9aa0*/  @P1 STG.E.U16 desc[UR36][R4.64], R176 ;  /* 0x000000b004001986 */ /* 0x000fe2000c101524 */
[----:B------:R-:W-:Y:S01]  /*9ab0*/  ISETP.GT.AND P1, PT, R3, 0x8, P3 ;  /* 0x000000080300780c */ /* 0x000fe20001f24270 */
[-C--:B------:R-:W-:Y:S01]  /*9ac0*/  FMUL R181, R181, R185.reuse ;  /* 0x000000b9b5b57220 */ /* 0x080fe20000400000 */
[----:B------:R-:W-:Y:S01]  /*9ad0*/  SHF.L.U64.HI R9, R6, 0x4, R7 ;  /* 0x0000000406097819 */ /* 0x000fe20000010207 */
[-C--:B------:R-:W-:Y:S01]  /*9ae0*/  FMUL R182, R182, R185.reuse ;  /* 0x000000b9b6b67220 */ /* 0x080fe20000400000 */
[----:B------:R-:W-:Y:S01]  /*9af0*/  IADD3 R12, P4, R11, R4, RZ ;  /* 0x000000040b0c7210 */ /* 0x000fe20007f9e0ff */
[----:B------:R-:W-:Y:S01]  /*9b00*/  FMUL R183, R183, R185 ;  /* 0x000000b9b7b77220 */ /* 0x000fe20000400000 */
[----:B------:R-:W-:Y:S01]  /*9b10*/  F2FP.F16.F32.PACK_AB R177, RZ, R177 ;  /* 0x000000b1ffb1723e */ /* 0x000fe200000000ff */
[----:B------:R-:W-:Y:S01]  /*9b20*/  FMUL R168, R168, R185 ;  /* 0x000000b9a8a87220 */ /* 0x000fe20000400000 */
[----:B------:R-:W-:Y:S01]  /*9b30*/  F2FP.F16.F32.PACK_AB R178, RZ, R178 ;  /* 0x000000b2ffb2723e */ /* 0x000fe200000000ff */
[----:B------:R-:W-:Y:S01]  /*9b40*/  IMAD.X R13, R9, 0x1, R5, P4 ;  /* 0x00000001090d7824 */ /* 0x000fe200020e0605 */
[----:B------:R-:W-:Y:S01]  /*9b50*/  F2FP.F16.F32.PACK_AB R179, RZ, R179 ;  /* 0x000000b3ffb3723e */ /* 0x000fe200000000ff */
[----:B------:R-:W-:Y:S01]  /*9b60*/  @P2 STG.E.U16 desc[UR36][R4.64+0x2], R177 ;  /* 0x000002b104002986 */ /* 0x000fe2000c101524 */
[----:B------:R-:W-:Y:S01]  /*9b70*/  ISETP.GT.AND P2, PT, R0, 0x8, PT ;  /* 0x000000080000780c */ /* 0x000fe20003f44270 */
[----:B------:R-:W-:Y:S01]  /*9b80*/  IMAD R2, R7, 0xf0, RZ ;  /* 0x000000f007027824 */ /* 0x000fe200078e02ff */
[----:B------:R-:W-:Y:S01]  /*9b90*/  F2FP.F16.F32.PACK_AB R180, RZ, R180 ;  /* 0x000000b4ffb4723e */ /* 0x000fe200000000ff */
[----:B------:R-:W-:Y:S01]  /*9ba0*/  @P5 STG.E.U16 desc[UR36][R12.64], R178 ;  /* 0x000000b20c005986 */ /* 0x000fe2000c101524 */
[----:B------:R-:W-:Y:S01]  /*9bb0*/  ISETP.GT.AND P5, PT, R3, RZ, P2 ;  /* 0x000000ff0300720c */ /* 0x000fe200017a4270 */
[----:B------:R-:W-:Y:S01]  /*9bc0*/  IMAD.WIDE.U32 R14, R6, 0xf0, R12 ;  /* 0x000000f0060e7825 */ /* 0x000fe200078e000c */
[----:B------:R-:W-:Y:S01]  /*9bd0*/  F2FP.F16.F32.PACK_AB R181, RZ, R181 ;  /* 0x000000b5ffb5723e */ /* 0x000fe200000000ff */
[----:B------:R-:W-:Y:S01]  /*9be0*/  @P1 STG.E.U16 desc[UR36][R12.64+0x2], R179 ;  /* 0x000002b30c001986 */ /* 0x000fe2000c101524 */
[----:B------:R-:W-:Y:S01]  /*9bf0*/  ISETP.GT.AND P1, PT, R0, 0x9, PT ;  /* 0x000000090000780c */ /* 0x000fe20003f24270 */
[-C--:B------:R-:W-:Y:S01]  /*9c00*/  FMUL R169, R169, R185.reuse ;  /* 0x000000b9a9a97220 */ /* 0x080fe20000400000 */
[----:B------:R-:W-:Y:S01]  /*9c10*/  F2FP.F16.F32.PACK_AB R182, RZ, R182 ;  /* 0x000000b6ffb6723e */ /* 0x000fe200000000ff */
[----:B------:R-:W-:Y:S01]  /*9c20*/  IMAD.IADD R15, R2, 0x1, R15 ;  /* 0x00000001020f7824 */ /* 0x000fe200078e020f */
[----:B------:R-:W-:Y:S01]  /*9c30*/  ISETP.GT.AND P4, PT, R3, RZ, P1 ;  /* 0x000000ff0300720c */ /* 0x000fe20000f84270 */
[----:B------:R-:W-:Y:S01]  /*9c40*/  FMUL R170, R170, R185 ;  /* 0x000000b9aaaa7220 */ /* 0x000fe20000400000 */
[----:B------:R-:W-:Y:S01]  /*9c50*/  F2FP.F16.F32.PACK_AB R183, RZ, R183 ;  /* 0x000000b7ffb7723e */ /* 0x000fe200000000ff */
[-C--:B------:R-:W-:Y:S01]  /*9c60*/  FMUL R171, R171, R185.reuse ;  /* 0x000000b9abab7220 */ /* 0x080fe20000400000 */
[----:B------:R-:W-:Y:S01]  /*9c70*/  F2FP.F16.F32.PACK_AB R168, RZ, R168 ;  /* 0x000000a8ffa8723e */ /* 0x000fe200000000ff */
[----:B------:R-:W-:Y:S01]  /*9c80*/  @P5 STG.E.U16 desc[UR36][R4.64+0x10], R180 ;  /* 0x000010b404005986 */ /* 0x000fe2000c101524 */
[----:B------:R-:W-:Y:S01]  /*9c90*/  ISETP.GT.AND P5, PT, R3, 0x8, P2 ;  /* 0x000000080300780c */ /* 0x000fe200017a4270 */
[----:B------:R-:W-:Y:S01]  /*9ca0*/  FMUL R172, R172, R185 ;  /* 0x000000b9acac7220 */ /* 0x000fe20000400000 */
[----:B------:R-:W-:Y:S01]  /*9cb0*/  F2FP.F16.F32.PACK_AB R169, RZ, R169 ;  /* 0x000000a9ffa9723e */ /* 0x000fe200000000ff */
[-C--:B------:R-:W-:Y:S01]  /*9cc0*/  FMUL R173, R173, R185.reuse ;  /* 0x000000b9adad7220 */ /* 0x080fe20000400000 */
[----:B------:R-:W-:Y:S01]  /*9cd0*/  F2FP.F16.F32.PACK_AB R170, RZ, R170 ;  /* 0x000000aaffaa723e */ /* 0x000fe200000000ff */
[----:B------:R-:W-:Y:S01]  /*9ce0*/  FMUL R174, R174, R185 ;  /* 0x000000b9aeae7220 */ /* 0x000fe20000400000 */
[----:B------:R-:W-:Y:S01]  /*9cf0*/  F2FP.F16.F32.PACK_AB R171, RZ, R171 ;  /* 0x000000abffab723e */ /* 0x000fe200000000ff */
[----:B------:R-:W-:Y:S01]  /*9d00*/  @P4 STG.E.U16 desc[UR36][R4.64+0x12], R181 ;  /* 0x000012b504004986 */ /* 0x000fe2000c101524 */
[----:B------:R-:W-:Y:S01]  /*9d10*/  ISETP.GT.AND P4, PT, R3, 0x8, P1 ;  /* 0x000000080300780c */ /* 0x000fe20000f84270 */
[----:B------:R-:W-:Y:S01]  /*9d20*/  FMUL R175, R175, R185 ;  /* 0x000000b9afaf7220 */ /* 0x000fe20000400000 */
[----:B------:R-:W-:Y:S01]  /*9d30*/  F2FP.F16.F32.PACK_AB R172, RZ, R172 ;  /* 0x000000acffac723e */ /* 0x000fe200000000ff */
[----:B------:R-:W-:Y:S01]  /*9d40*/  IMAD.SHL.U32 R8, R6, 0x100, RZ ;  /* 0x0000010006087824 */ /* 0x000fe200078e00ff */
[----:B------:R-:W-:Y:S01]  /*9d50*/  F2FP.F16.F32.PACK_AB R173, RZ, R173 ;  /* 0x000000adffad723e */ /* 0x000fe200000000ff */
[----:B------:R-:W-:Y:S01]  /*9d60*/  @P5 STG.E.U16 desc[UR36][R12.64+0x10], R182 ;  /* 0x000010b60c005986 */ /* 0x000fe2000c101524 */
[----:B------:R-:W-:Y:S01]  /*9d70*/  ISETP.GT.AND P5, PT, R3, 0x80, P0 ;  /* 0x000000800300780c */ /* 0x000fe200007a4270 */
[-C--:B------:R-:W-:Y:S01]  /*9d80*/  FMUL R160, R160, R185.reuse ;  /* 0x000000b9a0a07220 */ /* 0x080fe20000400000 */
[----:B------:R-:W-:Y:S01]  /*9d90*/  F2FP.F16.F32.PACK_AB R174, RZ, R174 ;  /* 0x000000aeffae723e */ /* 0x000fe200000000ff */
[----:B------:R-:W-:Y:S01]  /*9da0*/  FMUL R161, R161, R185 ;  /* 0x000000b9a1a17220 */ /* 0x000fe20000400000 */
[----:B------:R-:W-:Y:S01]  /*9db0*/  F2FP.F16.F32.PACK_AB R175, RZ, R175 ;  /* 0x000000afffaf723e */ /* 0x000fe200000000ff */
[-C--:B------:R-:W-:Y:S01]  /*9dc0*/  FMUL R162, R162, R185.reuse ;  /* 0x000000b9a2a27220 */ /* 0x080fe20000400000 */
[----:B------:R-:W-:Y:S01]  /*9dd0*/  SHF.L.U64.HI R10, R6, 0x8, R7 ;  /* 0x00000008060a7819 */ /* 0x000fe20000010207 */
[----:B------:R-:W-:Y:S01]  /*9de0*/  @P4 STG.E.U16 desc[UR36][R12.64+0x12], R183 ;  /* 0x000012b70c004986 */ /* 0x000fe2000c101524 */
[----:B------:R-:W-:Y:S01]  /*9df0*/  ISETP.GT.AND P4, PT, R3, 0x80, P3 ;  /* 0x000000800300780c */ /* 0x000fe20001f84270 */
[-C--:B------:R-:W-:Y:S01]  /*9e00*/  FMUL R163, R163, R185.reuse ;  /* 0x000000b9a3a37220 */ /* 0x080fe20000400000 */
[----:B------:R-:W-:Y:S01]  /*9e10*/  F2FP.F16.F32.PACK_AB R160, RZ, R160 ;  /* 0x000000a0ffa0723e */ /* 0x000fe200000000ff */
[----:B------:R-:W-:Y:S01]  /*9e20*/  FMUL R164, R164, R185 ;  /* 0x000000b9a4a47220 */ /* 0x000fe20000400000 */
[----:B------:R-:W-:Y:S01]  /*9e30*/  F2FP.F16.F32.PACK_AB R161, RZ, R161 ;  /* 0x000000a1ffa1723e */ /* 0x000fe200000000ff */
[----:B------:R0:W-:Y:S01]  /*9e40*/  @P5 STG.E.U16 desc[UR36][R14.64], R168 ;  /* 0x000000a80e005986 */ /* 0x0001e2000c101524 */
[----:B------:R-:W-:Y:S01]  /*9e50*/  IADD3 R20, P5, R11, R14, RZ ;  /* 0x0000000e0b147210 */ /* 0x000fe20007fbe0ff */
[-C--:B------:R-:W-:Y:S01]  /*9e60*/  FMUL R165, R165, R185.reuse ;  /* 0x000000b9a5a57220 */ /* 0x080fe20000400000 */
[----:B------:R-:W-:Y:S01]  /*9e70*/  F2FP.F16.F32.PACK_AB R162, RZ, R162 ;  /* 0x000000a2ffa2723e */ /* 0x000fe200000000ff */
[----:B------:R-:W-:Y:S01]  /*9e80*/  FMUL R166, R166, R185 ;  /* 0x000000b9a6a67220 */ /* 0x000fe20000400000 */
[----:B------:R-:W-:Y:S01]  /*9e90*/  F2FP.F16.F32.PACK_AB R163, RZ, R163 ;  /* 0x000000a3ffa3723e */ /* 0x000fe200000000ff */
[--C-:B------:R-:W-:Y:S01]  /*9ea0*/  IMAD.X R21, R9, 0x1, R15.reuse, P5 ;  /* 0x0000000109157824 */ /* 0x100fe200028e060f */
[C---:B------:R-:W-:Y:S01]  /*9eb0*/  ISETP.GT.AND P5, PT, R3.reuse, 0x88, P3 ;  /* 0x000000880300780c */ /* 0x040fe20001fa4270 */
[----:B------:R1:W-:Y:S01]  /*9ec0*/  @P4 STG.E.U16 desc[UR36][R14.64+0x2], R169 ;  /* 0x000002a90e004986 */ /* 0x0003e2000c101524 */
[----:B------:R-:W-:Y:S01]  /*9ed0*/  ISETP.GT.AND P4, PT, R3, 0x88, P0 ;  /* 0x000000880300780c */ /* 0x000fe20000784270 */
[-C--:B------:R-:W-:Y:S01]  /*9ee0*/  FMUL R167, R167, R185.reuse ;  /* 0x000000b9a7a77220 */ /* 0x080fe20000400000 */
[----:B------:R-:W-:Y:S01]  /*9ef0*/  F2FP.F16.F32.PACK_AB R164, RZ, R164 ;  /* 0x000000a4ffa4723e */ /* 0x000fe200000000ff */
[----:B------:R-:W-:Y:S01]  /*9f00*/  FMUL R152, R152, R185 ;  /* 0x000000b998987220 */ /* 0x000fe20000400000 */
[----:B------:R-:W-:Y:S01]  /*9f10*/  F2FP.F16.F32.PACK_AB R165, RZ, R165 ;  /* 0x000000a5ffa5723e */ /* 0x000fe200000000ff */
        /* <DEDUP_REMOVED lines=22> */
[----:B------:R2:W-:Y:S01]  /*a080*/  @P4 STG.E.U16 desc[UR36][R14.64+0x10], R172 ;  /* 0x000010ac0e004986 */ /* 0x0005e2000c101524 */
[----:B------:R-:W-:Y:S01]  /*a090*/  ISETP.GT.AND P4, PT, R3, 0x88, P2 ;  /* 0x000000880300780c */ /* 0x000fe20001784270 */
[----:B------:R-:W-:Y:S01]  /*a0a0*/  FMUL R147, R147, R185 ;  /* 0x000000b993937220 */ /* 0x000fe20000400000 */
[----:B------:R-:W-:Y:S01]  /*a0b0*/  F2FP.F16.F32.PACK_AB R159, RZ, R159 ;  /* 0x0000009fff9f723e */ /* 0x000fe200000000ff */
[----:B0-----:R-:W-:Y:S01]  /*a0c0*/  @P5 IMAD.MOV.U32 R168, RZ, RZ, R14 ;  /* 0x000000ffffa85224 */ /* 0x001fe200078e000e */
[----:B------:R-:W-:Y:S01]  /*a0d0*/  F2FP.F16.F32.PACK_AB R144, RZ, R144 ;  /* 0x00000090ff90723e */ /* 0x000fe200000000ff */
[----:B-1----:R-:W-:-:S02]  /*a0e0*/  @P5 IMAD.MOV.U32 R169, RZ, RZ, R15 ;  /* 0x000000ffffa95224 */ /* 0x002fc400078e000f */
[----:B------:R-:W-:Y:S01]  /*a0f0*/  FMUL R146, R146, R185 ;  /* 0x000000b992927220 */ /* 0x000fe20000400000 */
        /* <DEDUP_REMOVED lines=8> */
[----:B--2---:R-:W-:Y:S01]  /*a180*/  IADD3 R14, P4, R8, R14, RZ ;  /* 0x0000000e080e7210 */ /* 0x004fe20007f9e0ff */
[-C--:B------:R-:W-:Y:S01]  /*a190*/  FMUL R150, R150, R185.reuse ;  /* 0x000000b996967220 */ /* 0x080fe20000400000 */
[----:B------:R-:W-:Y:S01]  /*a1a0*/  F2FP.F16.F32.PACK_AB R148, RZ, R148 ;  /* 0x00000094ff94723e */ /* 0x000fe200000000ff */
[----:B------:R-:W-:Y:S01]  /*a1b0*/  FMUL R151, R151, R185 ;  /* 0x000000b997977220 */ /* 0x000fe20000400000 */
[----:B------:R-:W-:Y:S01]  /*a1c0*/  F2FP.F16.F32.PACK_AB R149, RZ, R149 ;  /* 0x00000095ff95723e */ /* 0x000fe200000000ff */
[----:B------:R-:W-:Y:S01]  /*a1d0*/  IMAD.X R15, R10, 0x1, R15, P4 ;  /* 0x000000010a0f7824 */ /* 0x000fe200020e060f */
[C---:B------:R-:W-:Y:S01]  /*a1e0*/  ISETP.GT.AND P4, PT, R3.reuse, 0x100, P3 ;  /* 0x000001000300780c */ /* 0x040fe20001f84270 */
[-C--:B------:R-:W-:Y:S01]  /*a1f0*/  FMUL R136, R136, R185.reuse ;  /* 0x000000b988887220 */ /* 0x080fe20000400000 */
[----:B------:R-:W-:Y:S01]  /*a200*/  F2FP.F16.F32.PACK_AB R150, RZ, R150 ;  /* 0x00000096ff96723e */ /* 0x000fe200000000ff */
[----:B------:R0:W-:Y:S01]  /*a210*/  @P5 STG.E.U16 desc[UR36][R20.64+0x12], R175 ;  /* 0x000012af14005986 */ /* 0x0001e2000c101524 */
        /* <DEDUP_REMOVED lines=14> */
[----:B0-----:R-:W-:Y:S01]  /*a300*/  IADD3 R20, P5, R11, R14, RZ ;  /* 0x0000000e0b147210 */ /* 0x001fe20007fbe0ff */
[----:B------:R-:W-:Y:S01]  /*a310*/  FMUL R143, R143, R185 ;  /* 0x000000b98f8f7220 */ /* 0x000fe20000400000 */
[----:B------:R-:W-:Y:S01]  /*a320*/  F2FP.F16.F32.PACK_AB R141, RZ, R141 ;  /* 0x0000008dff8d723e */ /* 0x000fe200000000ff */
[----:B------:R0:W-:Y:S01]  /*a330*/  @P4 STG.E.U16 desc[UR36][R14.64+0x2], R161 ;  /* 0x000002a10e004986 */ /* 0x0001e2000c101524 */
[----:B------:R-:W-:Y:S01]  /*a340*/  ISETP.GT.AND P4, PT, R3, 0x108, P0 ;  /* 0x000001080300780c */ /* 0x000fe20000784270 */
[----:B------:R-:W-:Y:S01]  /*a350*/  IMAD.X R21, R9, 0x1, R15, P5 ;  /* 0x0000000109157824 */ /* 0x000fe200028e060f */
        /* <DEDUP_REMOVED lines=11> */
[----:B------:R-:W-:Y:S01]  /*a410*/  @P4 STG.E.U16 desc[UR36][R20.64], R162 ;  /* 0x000000a214004986 */ /* 0x000fe2000c101524 */
[----:B------:R-:W-:Y:S01]  /*a420*/  ISETP.GT.AND P4, PT, R3, 0x100, P2 ;  /* 0x000001000300780c */ /* 0x000fe20001784270 */
[-C--:B------:R-:W-:Y:S01]  /*a430*/  FMUL R133, R133, R185.reuse ;  /* 0x000000b985857220 */ /* 0x080fe20000400000 */
[----:B------:R-:W-:Y:S01]  /*a440*/  PRMT R19, R130, 0x7610, R19 ;  /* 0x0000761082137816 */ /* 0x000fe20000000013 */
[----:B------:R-:W-:Y:S01]  /*a450*/  @P5 STG.E.U16 desc[UR36][R20.64+0x2], R163 ;  /* 0x000002a314005986 */ /* 0x000fe2000c101524 */
        /* <DEDUP_REMOVED lines=9> */
[----:B------:R2:W-:Y:S01]  /*a4f0*/  @P4 STG.E.U16 desc[UR36][R14.64+0x10], R164 ;  /* 0x000010a40e004986 */ /* 0x0005e2000c101524 */
[----:B------:R-:W-:Y:S01]  /*a500*/  ISETP.GT.AND P4, PT, R3, 0x108, P2 ;  /* 0x000001080300780c */ /* 0x000fe20001784270 */
[----:B------:R-:W-:Y:S01]  /*a510*/  FMUL R122, R122, R185 ;  /* 0x000000b97a7a7220 */ /* 0x000fe20000400000 */
[----:B------:R-:W-:Y:S01]  /*a520*/  F2FP.F16.F32.PACK_AB R120, RZ, R120 ;  /* 0x00000078ff78723e */ /* 0x000fe200000000ff */
[----:B-1----:R-:W-:Y:S01]  /*a530*/  @P5 IMAD.MOV.U32 R160, RZ, RZ, R14 ;  /* 0x000000ffffa05224 */ /* 0x002fe200078e000e */
[----:B------:R-:W-:Y:S01]  /*a540*/  F2FP.F16.F32.PACK_AB R121, RZ, R121 ;  /* 0x00000079ff79723e */ /* 0x000fe200000000ff */
[--C-:B0-----:R-:W-:Y:S01]  /*a550*/  @P5 IMAD.MOV.U32 R161, RZ, RZ, R15.reuse ;  /* 0x000000ffffa15224 */ /* 0x101fe200078e000f */
[----:B------:R-:W-:Y:S01]  /*a560*/  F2FP.F16.F32.PACK_AB R122, RZ, R122 ;  /* 0x0000007aff7a723e */ /* 0x000fe200000000ff */
[-C--:B------:R-:W-:Y:S01]  /*a570*/  FMUL R123, R123, R185.reuse ;  /* 0x000000b97b7b7220 */ /* 0x080fe20000400000 */
[-C--:B------:R-:W-:Y:S01]  /*a580*/  FMUL R125, R125, R185.reuse ;  /* 0x000000b97d7d7220 */ /* 0x080fe20000400000 */
[-C--:B------:R-:W-:Y:S01]  /*a590*/  FMUL R124, R124, R185.reuse ;  /* 0x000000b97c7c7220 */ /* 0x080fe20000400000 */
[----:B------:R-:W-:Y:S01]  /*a5a0*/  @P5 STG.E.U16 desc[UR36][R160.64+0x12], R165 ;  /* 0x000012a5a0005986 */ /* 0x000fe2000c101524 */
[----:B------:R-:W-:Y:S01]  /*a5b0*/  ISETP.GT.AND P5, PT, R3, 0x108, P1 ;  /* 0x000001080300780c */ /* 0x000fe20000fa4270 */
[----:B------:R-:W-:Y:S01]  /*a5c0*/  FMUL R126, R126, R185 ;  /* 0x000000b97e7e7220 */ /* 0x000fe20000400000 */
[----:B------:R-:W-:Y:S01]  /*a5d0*/  F2FP.F16.F32.PACK_AB R123, RZ, R123 ;  /* 0x0000007bff7b723e */ /* 0x000fe200000000ff */
[----:B------:R-:W-:Y:S01]  /*a5e0*/  @P4 STG.E.U16 desc[UR36][R20.64+0x10], R166 ;  /* 0x000010a614004986 */ /* 0x000fe2000c101524 */
[----:B--2---:R-:W-:Y:S01]  /*a5f0*/  IADD3 R14, P4, R8, R14, RZ ;  /* 0x0000000e080e7210 */ /* 0x004fe20007f9e0ff */
[----:B------:R-:W-:Y:S01]  /*a600*/  FMUL R127, R127, R185 ;  /* 0x000000b97f7f7220 */ /* 0x000fe20000400000 */
[----:B------:R-:W-:Y:S01]  /*a610*/  F2FP.F16.F32.PACK_AB R125, RZ, R125 ;  /* 0x0000007dff7d723e */ /* 0x000fe200000000ff */
[-C--:B------:R-:W-:Y:S01]  /*a620*/  FMUL R112, R112, R185.reuse ;  /* 0x000000b970707220 */ /* 0x080fe20000400000 */
[----:B------:R-:W-:Y:S01]  /*a630*/  F2FP.F16.F32.PACK_AB R124, RZ, R124 ;  /* 0x0000007cff7c723e */ /* 0x000fe200000000ff */
[----:B------:R-:W-:Y:S01]  /*a640*/  IMAD.X R15, R10, 0x1, R15, P4 ;  /* 0x000000010a0f7824 */ /* 0x000fe200020e060f */
[----:B------:R-:W-:Y:S01]  /*a650*/  ISETP.GT.AND P4, PT, R3, 0x180, P3 ;  /* 0x000001800300780c */ /* 0x000fe20001f84270 */
[-C--:B------:R-:W-:Y:S01]  /*a660*/  FMUL R113, R113, R185.reuse ;  /* 0x000000b971717220 */ /* 0x080fe20000400000 */
[C---:B------:R-:W-:Y:S01]  /*a670*/  ISETP.GT.AND P3, PT, R3.reuse, 0x188, P3 ;  /* 0x000001880300780c */ /* 0x040fe20001f64270 */
[----:B------:R0:W-:Y:S01]  /*a680*/  @P5 STG.E.U16 desc[UR36][R20.64+0x12], R167 ;  /* 0x000012a714005986 */ /* 0x0001e2000c101524 */
[----:B------:R-:W-:Y:S01]  /*a690*/  ISETP.GT.AND P5, PT, R3, 0x180, P0 ;  /* 0x000001800300780c */ /* 0x000fe200007a4270 */
[-C--:B------:R-:W-:Y:S01]  /*a6a0*/  FMUL R115, R115, R185.reuse ;  /* 0x000000b973737220 */ /* 0x080fe20000400000 */
        /* <DEDUP_REMOVED lines=9> */
[----:B------:R-:W-:Y:S01]  /*a740*/  FMUL R119, R119, R185 ;  /* 0x000000b977777220 */ /* 0x000fe20000400000 */
[----:B------:R-:W-:Y:S01]  /*a750*/  F2FP.F16.F32.PACK_AB R115, RZ, R115 ;  /* 0x00000073ff73723e */ /* 0x000fe200000000ff */
[----:B------:R-:W-:Y:S01]  /*a760*/  @P5 STG.E.U16 desc[UR36][R14.64], R152 ;  /* 0x000000980e005986 */ /* 0x000fe2000c101524 */
[----:B0-----:R-:W-:Y:S01]  /*a770*/  IADD3 R20, P5, R11, R14, RZ ;  /* 0x0000000e0b147210 */ /* 0x001fe20007fbe0ff */
[-C--:B------:R-:W-:Y:S01]  /*a780*/  FMUL R104, R104, R185.reuse ;  /* 0x000000b968687220 */ /* 0x080fe20000400000 */
[----:B------:R-:W-:Y:S01]  /*a790*/  F2FP.F16.F32.PACK_AB R114, RZ, R114 ;  /* 0x00000072ff72723e */ /* 0x000fe200000000ff */
[----:B------:R-:W-:Y:S01]  /*a7a0*/  @P4 STG.E.U16 desc[UR36][R14.64+0x2], R153 ;  /* 0x000002990e004986 */ /* 0x000fe2000c101524 */
[----:B------:R-:W-:Y:S01]  /*a7b0*/  ISETP.GT.AND P4, PT, R3, 0x180, P2 ;  /* 0x000001800300780c */ /* 0x000fe20001784270 */
[----:B------:R-:W-:Y:S01]  /*a7c0*/  IMAD.X R21, R9, 0x1, R15, P5 ;  /* 0x0000000109157824 */ /* 0x000fe200028e060f */
[----:B------:R-:W-:Y:S01]  /*a7d0*/  ISETP.GT.AND P2, PT, R3, 0x188, P2 ;  /* 0x000001880300780c */ /* 0x000fe20001744270 */
[-C--:B------:R-:W-:Y:S01]  /*a7e0*/  FMUL R105, R105, R185.reuse ;  /* 0x000000b969697220 */ /* 0x080fe20000400000 */
[----:B------:R-:W-:Y:S01]  /*a7f0*/  F2FP.F16.F32.PACK_AB R116, RZ, R116 ;  /* 0x00000074ff74723e */ /* 0x000fe200000000ff */
[-C--:B------:R-:W-:Y:S01]  /*a800*/  FMUL R106, R106, R185.reuse ;  /* 0x000000b96a6a7220 */ /* 0x080fe20000400000 */
[----:B------:R-:W-:Y:S01]  /*a810*/  @P0 STG.E.U16 desc[UR36][R20.64], R154 ;  /* 0x0000009a14000986 */ /* 0x000fe2000c101524 */
[----:B------:R-:W-:Y:S01]  /*a820*/  ISETP.GT.AND P0, PT, R3, 0x180, P1 ;  /* 0x000001800300780c */ /* 0x000fe20000f04270 */
[-C--:B------:R-:W-:Y:S01]  /*a830*/  FMUL R107, R107, R185.reuse ;  /* 0x000000b96b6b7220 */ /* 0x080fe20000400000 */
[C---:B------:R-:W-:Y:S01]  /*a840*/  ISETP.GT.AND P1, PT, R3.reuse, 0x188, P1 ;  /* 0x000001880300780c */ /* 0x040fe20000f24270 */
[----:B------:R-:W-:Y:S01]  /*a850*/  @P3 STG.E.U16 desc[UR36][R20.64+0x2], R155 ;  /* 0x0000029b14003986 */ /* 0x000fe2000c101524 */
[----:B------:R-:W-:Y:S01]  /*a860*/  ISETP.GT.AND P3, PT, R0, 0x11, PT ;  /* 0x000000110000780c */ /* 0x000fe20003f64270 */
[----:B------:R-:W-:Y:S01]  /*a870*/  FMUL R108, R108, R185 ;  /* 0x000000b96c6c7220 */ /* 0x000fe20000400000 */
[----:B------:R-:W-:Y:S01]  /*a880*/  F2FP.F16.F32.PACK_AB R117, RZ, R117 ;  /* 0x00000075ff75723e */ /* 0x000fe200000000ff */
[----:B------:R-:W-:Y:S01]  /*a890*/  @P4 STG.E.U16 desc[UR36][R14.64+0x10], R156 ;  /* 0x0000109c0e004986 */ /* 0x000fe2000c101524 */
[----:B------:R-:W-:Y:S01]  /*a8a0*/  ISETP.GT.AND P4, PT, R3, RZ, P3 ;  /* 0x000000ff0300720c */ /* 0x000fe20001f84270 */
[-C--:B------:R-:W-:Y:S01]  /*a8b0*/  FMUL R109, R109, R185.reuse ;  /* 0x000000b96d6d7220 */ /* 0x080fe20000400000 */
[----:B------:R-:W-:Y:S01]  /*a8c0*/  F2FP.F16.F32.PACK_AB R118, RZ, R118 ;  /* 0x00000076ff76723e */ /* 0x000fe200000000ff */
[----:B------:R-:W-:Y:S01]  /*a8d0*/  FMUL R110, R110, R185 ;  /* 0x000000b96e6e7220 */ /* 0x000fe20000400000 */
[----:B------:R-:W-:Y:S01]  /*a8e0*/  F2FP.F16.F32.PACK_AB R119, RZ, R119 ;  /* 0x00000077ff77723e */ /* 0x000fe200000000ff */
[----:B------:R0:W-:Y:S01]  /*a8f0*/  @P0 STG.E.U16 desc[UR36][R14.64+0x12], R157 ;  /* 0x0000129d0e000986 */ /* 0x0001e2000c101524 */
        /* <DEDUP_REMOVED lines=11> */
[----:B0-----:R-:W-:Y:S01]  /*a9b0*/  @P2 IMAD.MOV.U32 R14, RZ, RZ, R20 ;  /* 0x000000ffff0e2224 */ /* 0x001fe200078e0014 */
[----:B------:R-:W-:Y:S01]  /*a9c0*/  F2FP.F16.F32.PACK_AB R110, RZ, R110 ;  /* 0x0000006eff6e723e */ /* 0x000fe200000000ff */
[----:B------:R-:W-:Y:S01]  /*a9d0*/  @P2 IMAD.MOV.U32 R15, RZ, RZ, R21 ;  /* 0x000000ffff0f2224 */ /* 0x000fe200078e0015 */
[----:B------:R-:W-:Y:S01]  /*a9e0*/  F2FP.F16.F32.PACK_AB R111, RZ, R111 ;  /* 0x0000006fff6f723e */ /* 0x000fe200000000ff */
[-C--:B------:R-:W-:Y:S01]  /*a9f0*/  FMUL R100, R100, R185.reuse ;  /* 0x000000b964647220 */ /* 0x080fe20000400000 */
[----:B------:R-:W-:Y:S01]  /*aa00*/  F2FP.F16.F32.PACK_AB R96, RZ, R96 ;  /* 0x00000060ff60723e */ /* 0x000fe200000000ff */
[-C--:B------:R-:W-:Y:S01]  /*aa10*/  FMUL R101, R101, R185.reuse ;  /* 0x000000b965657220 */ /* 0x080fe20000400000 */
[----:B------:R0:W-:Y:S01]  /*aa20*/  @P2 STG.E.U16 desc[UR36][R14.64+0x10], R158 ;  /* 0x0000109e0e002986 */ /* 0x0001e2000c101524 */
[----:B------:R-:W-:Y:S01]  /*aa30*/  ISETP.GT.AND P2, PT, R0, 0x10, PT ;  /* 0x000000100000780c */ /* 0x000fe20003f44270 */
[----:B------:R-:W-:Y:S01]  /*aa40*/  FMUL R102, R102, R185 ;  /* 0x000000b966667220 */ /* 0x000fe20000400000 */
[----:B------:R-:W-:Y:S01]  /*aa50*/  F2FP.F16.F32.PACK_AB R97, RZ, R97 ;  /* 0x00000061ff61723e */ /* 0x000fe200000000ff */
[----:B------:R1:W-:Y:S01]  /*aa60*/  @P1 STG.E.U16 desc[UR36][R20.64+0x12], R159 ;  /* 0x0000129f14001986 */ /* 0x0003e2000c101524 */
[----:B------:R-:W-:Y:S01]  /*aa70*/  ISETP.GT.AND P0, PT, R3, RZ, P2 ;  /* 0x000000ff0300720c */ /* 0x000fe20001704270 */
[-C--:B------:R-:W-:Y:S01]  /*aa80*/  FMUL R103, R103, R185.reuse ;  /* 0x000000b967677220 */ /* 0x080fe20000400000 */
[C---:B------:R-:W-:Y:S01]  /*aa90*/  ISETP.GT.AND P1, PT, R3.reuse, 0x8, P3 ;  /* 0x000000080300780c */ /* 0x040fe20001f24270 */
[----:B------:R-:W-:Y:S01]  /*aaa0*/  @P4 STG.E.U16 desc[UR36][R4.64+0x22], R145 ;  /* 0x0000229104004986 */ /* 0x000fe2000c101524 */
[----:B------:R-:W-:Y:S01]  /*aab0*/  ISETP.GT.AND P5, PT, R3, 0x8, P2 ;  /* 0x000000080300780c */ /* 0x000fe200017a4270 */
[----:B------:R-:W-:Y:S01]  /*aac0*/  FMUL R88, R88, R185 ;  /* 0x000000b958587220 */ /* 0x000fe20000400000 */
[----:B------:R-:W-:Y:S01]  /*aad0*/  F2FP.F16.F32.PACK_AB R98, RZ, R98 ;  /* 0x00000062ff62723e */ /* 0x000fe200000000ff */
[----:B0-----:R-:W-:Y:S01]  /*aae0*/  IMAD.WIDE.U32 R14, R6, 0xf0, R12 ;  /* 0x000000f0060e7825 */ /* 0x001fe200078e000c */
[----:B------:R-:W-:-:S03]  /*aaf0*/  F2FP.F16.F32.PACK_AB R99, RZ, R99 ;  /* 0x00000063ff63723e */ /* 0x000fc600000000ff */
[-C--:B------:R-:W-:Y:S01]  /*ab00*/  FMUL R89, R89, R185.reuse ;  /* 0x000000b959597220 */ /* 0x080fe20000400000 */
[----:B------:R-:W-:Y:S01]  /*ab10*/  F2FP.F16.F32.PACK_AB R100, RZ, R100 ;  /* 0x00000064ff64723e */ /* 0x000fe200000000ff */
[----:B------:R-:W-:Y:S01]  /*ab20*/  IMAD.IADD R15, R2, 0x1, R15 ;  /* 0x00000001020f7824 */ /* 0x000fe200078e020f */
[----:B------:R-:W-:Y:S01]  /*ab30*/  PRMT R2, R128, 0x7610, R2 ;  /* 0x0000761080027816 */ /* 0x000fe20000000002 */
[----:B------:R-:W-:Y:S01]  /*ab40*/  @P0 STG.E.U16 desc[UR36][R4.64+0x20], R144 ;  /* 0x0000209004000986 */ /* 0x000fe2000c101524 */
[----:B------:R-:W-:Y:S01]  /*ab50*/  ISETP.GT.AND P0, PT, R0, 0x18, PT ;  /* 0x000000180000780c */ /* 0x000fe20003f04270 */
[----:B------:R-:W-:Y:S01]  /*ab60*/  FMUL R90, R90, R185 ;  /* 0x000000b95a5a7220 */ /* 0x000fe20000400000 */
[----:B------:R-:W-:Y:S01]  /*ab70*/  F2FP.F16.F32.PACK_AB R101, RZ, R101 ;  /* 0x00000065ff65723e */ /* 0x000fe200000000ff */
[----:B------:R-:W-:Y:S01]  /*ab80*/  @P1 STG.E.U16 desc[UR36][R12.64+0x22], R147 ;  /* 0x000022930c001986 */ /* 0x000fe2000c101524 */
[----:B------:R-:W-:Y:S01]  /*ab90*/  ISETP.GT.AND P1, PT, R0, 0x19, PT ;  /* 0x000000190000780c */ /* 0x000fe20003f24270 */
[-C--:B------:R-:W-:Y:S01]  /*aba0*/  FMUL R91, R91, R185.reuse ;  /* 0x000000b95b5b7220 */ /* 0x080fe20000400000 */
[----:B------:R-:W-:Y:S01]  /*abb0*/  F2FP.F16.F32.PACK_AB R102, RZ, R102 ;  /* 0x00000066ff66723e */ /* 0x000fe200000000ff */
[----:B------:R-:W-:Y:S01]  /*abc0*/  @P5 STG.E.U16 desc[UR36][R12.64+0x20], R146 ;  /* 0x000020920c005986 */ /* 0x000fe2000c101524 */
[----:B------:R-:W-:Y:S01]  /*abd0*/  ISETP.GT.AND P5, PT, R3, RZ, P0 ;  /* 0x000000ff0300720c */ /* 0x000fe200007a4270 */
[-C--:B------:R-:W-:Y:S01]  /*abe0*/  FMUL R93, R93, R185.reuse ;  /* 0x000000b95d5d7220 */ /* 0x080fe20000400000 */
[----:B------:R-:W-:Y:S01]  /*abf0*/  ISETP.GT.AND P4, PT, R3, RZ, P1 ;  /* 0x000000ff0300720c */ /* 0x000fe20000f84270 */
        /* <DEDUP_REMOVED lines=14> */
[----:B------:R-:W-:Y:S01]  /*ace0*/  @P4 STG.E.U16 desc[UR36][R4.64+0x32], R149 ;  /* 0x0000329504004986 */ /* 0x000fe2000c101524 */
[----:B------:R-:W-:Y:S01]  /*acf0*/  ISETP.GT.AND P4, PT, R3, 0x8, P1 ;  /* 0x000000080300780c */ /* 0x000fe20000f84270 */
[-C--:B------:R-:W-:Y:S01]  /*ad00*/  FMUL R82, R82, R185.reuse ;  /* 0x000000b952527220 */ /* 0x080fe20000400000 */
        /* <DEDUP_REMOVED lines=11> */
[----:B------:R-:W-:Y:S01]  /*adc0*/  @P4 STG.E.U16 desc[UR36][R12.64+0x32], R151 ;  /* 0x000032970c004986 */ /* 0x000fe2000c101524 */
[----:B------:R-:W-:Y:S01]  /*add0*/  ISETP.GT.AND P4, PT, R3, 0x80, P2 ;  /* 0x000000800300780c */ /* 0x000fe20001784270 */
[----:B------:R-:W-:Y:S01]  /*ade0*/  FMUL R72, R72, R185 ;  /* 0x000000b948487220 */ /* 0x000fe20000400000 */
[----:B------:R-:W-:Y:S01]  /*adf0*/  F2FP.F16.F32.PACK_AB R83, RZ, R83 ;  /* 0x00000053ff53723e */ /* 0x000fe200000000ff */
[-C--:B------:R-:W-:Y:S01]  /*ae00*/  FMUL R73, R73, R185.reuse ;  /* 0x000000b949497220 */ /* 0x080fe20000400000 */
[----:B------:R-:W-:Y:S01]  /*ae10*/  F2FP.F16.F32.PACK_AB R82, RZ, R82 ;  /* 0x00000052ff52723e */ /* 0x000fe200000000ff */
[-C--:B------:R-:W-:Y:S01]  /*ae20*/  FMUL R74, R74, R185.reuse ;  /* 0x000000b94a4a7220 */ /* 0x080fe20000400000 */
[----:B------:R-:W-:Y:S01]  /*ae30*/  F2FP.F16.F32.PACK_AB R84, RZ, R84 ;  /* 0x00000054ff54723e */ /* 0x000fe200000000ff */
[----:B------:R-:W-:Y:S01]  /*ae40*/  FMUL R75, R75, R185 ;  /* 0x000000b94b4b7220 */ /* 0x000fe20000400000 */
[----:B------:R-:W-:Y:S01]  /*ae50*/  F2FP.F16.F32.PACK_AB R85, RZ, R85 ;  /* 0x00000055ff55723e */ /* 0x000fe200000000ff */
[----:B------:R-:W-:Y:S01]  /*ae60*/  @P5 STG.E.U16 desc[UR36][R14.64+0x22], R137 ;  /* 0x000022890e005986 */ /* 0x000fe2000c101524 */
[----:B------:R-:W-:Y:S01]  /*ae70*/  IADD3 R6, P5, R11, R14, RZ ;  /* 0x0000000e0b067210 */ /* 0x000fe20007fbe0ff */
[-C--:B------:R-:W-:Y:S01]  /*ae80*/  FMUL R76, R76, R185.reuse ;  /* 0x000000b94c4c7220 */ /* 0x080fe20000400000 */
[----:B------:R-:W-:Y:S01]  /*ae90*/  F2FP.F16.F32.PACK_AB R86, RZ, R86 ;  /* 0x00000056ff56723e */ /* 0x000fe200000000ff */
[----:B------:R0:W-:Y:S01]  /*aea0*/  @P4 STG.E.U16 desc[UR36][R14.64+0x20], R136 ;  /* 0x000020880e004986 */ /* 0x0001e2000c101524 */
[----:B------:R-:W-:Y:S01]  /*aeb0*/  ISETP.GT.AND P4, PT, R3, 0x88, P2 ;  /* 0x000000880300780c */ /* 0x000fe20001784270 */
[--C-:B------:R-:W-:Y:S01]  /*aec0*/  IMAD.X R7, R9, 0x1, R15.reuse, P5 ;  /* 0x0000000109077824 */ /* 0x100fe200028e060f */
        /* <DEDUP_REMOVED lines=12> */
[----:B-1----:R-:W-:Y:S01]  /*af90*/  IADD3 R20, P4, R8, R14, RZ ;  /* 0x0000000e08147210 */ /* 0x002fe20007f9e0ff */
[----:B------:R-:W-:Y:S01]  /*afa0*/  FMUL R66, R66, R185 ;  /* 0x000000b942427220 */ /* 0x000fe20000400000 */
[----:B------:R-:W-:Y:S01]  /*afb0*/  F2FP.F16.F32.PACK_AB R76, RZ, R76 ;  /* 0x0000004cff4c723e */ /* 0x000fe200000000ff */
[----:B------:R-:W-:Y:S01]  /*afc0*/  @P5 STG.E.U16 desc[UR36][R6.64+0x22], R139 ;  /* 0x0000228b06005986 */ /* 0x000fe2000c101524 */
[----:B------:R-:W-:Y:S01]  /*afd0*/  F2FP.F16.F32.PACK_AB R77, RZ, R77 ;  /* 0x0000004dff4d723e */ /* 0x000fe200000000ff */
[----:B------:R-:W-:Y:S01]  /*afe0*/  IMAD.X R21, R10, 0x1, R15, P4 ;  /* 0x000000010a157824 */ /* 0x000fe200020e060f */
[----:B0-----:R-:W-:Y:S01]  /*aff0*/  IADD3 R136, P4, P5, R11, R20, R8 ;  /* 0x000000140b887210 */ /* 0x001fe20007d9e008 */
[-C--:B------:R-:W-:Y:S01]  /*b000*/  FMUL R67, R67, R185.reuse ;  /* 0x000000b943437220 */ /* 0x080fe20000400000 */
[----:B------:R-:W-:Y:S01]  /*b010*/  F2FP.F16.F32.PACK_AB R78, RZ, R78 ;  /* 0x0000004eff4e723e */ /* 0x000fe200000000ff */
[----:B------:R-:W-:Y:S01]  /*b020*/  FMUL R68, R68, R185 ;  /* 0x000000b944447220 */ /* 0x000fe20000400000 */
[----:B------:R-:W-:Y:S01]  /*b030*/  IADD3.X R137, R9, R21, R10, P4, P5 ;  /* 0x0000001509897210 */ /* 0x000fe200027ea40a */
[-C--:B------:R-:W-:Y:S01]  /*b040*/  FMUL R69, R69, R185.reuse ;  /* 0x000000b945457220 */ /* 0x080fe20000400000 */
[C---:B------:R-:W-:Y:S01]  /*b050*/  ISETP.GT.AND P4, PT, R3.reuse, 0x80, P0 ;  /* 0x000000800300780c */ /* 0x040fe20000784270 */
[-C--:B------:R-:W-:Y:S01]  /*b060*/  FMUL R70, R70, R185.reuse ;  /* 0x000000b946467220 */ /* 0x080fe20000400000 */
        /* <DEDUP_REMOVED lines=33> */
[----:B------:R-:W-:Y:S01]  /*b280*/  FMUL R51, R51, R185 ;  /* 0x000000b933337220 */ /* 0x000fe20000400000 */
[----:B------:R-:W-:Y:S01]  /*b290*/  F2FP.F16.F32.PACK_AB R59, RZ, R59 ;  /* 0x0000003bff3b723e */ /* 0x000fe200000000ff */
[----:B------:R-:W-:Y:S01]  /*b2a0*/  FMUL R52, R52, R185 ;  /* 0x000000b934347220 */ /* 0x000fe20000400000 */
[----:B------:R-:W-:Y:S01]  /*b2b0*/  F2FP.F16.F32.PACK_AB R61, RZ, R61 ;  /* 0x0000003dff3d723e */ /* 0x000fe200000000ff */
[-C--:B------:R-:W-:Y:S01]  /*b2c0*/  FMUL R53, R53, R185.reuse ;  /* 0x000000b935357220 */ /* 0x080fe20000400000 */
[----:B------:R-:W-:Y:S01]  /*b2d0*/  F2FP.F16.F32.PACK_AB R60, RZ, R60 ;  /* 0x0000003cff3c723e */ /* 0x000fe200000000ff */
[----:B------:R0:W-:Y:S01]  /*b2e0*/  @P4 STG.E.U16 desc[UR36][R20.64+0x20], R2 ;  /* 0x0000200214004986 */ /* 0x0001e2000c101524 */
[----:B------:R-:W-:Y:S01]  /*b2f0*/  ISETP.GT.AND P4, PT, R3, 0x108, P2 ;  /* 0x000001080300780c */ /* 0x000fe20001784270 */
[-C--:B------:R-:W-:Y:S01]  /*b300*/  FMUL R54, R54, R185.reuse ;  /* 0x000000b936367220 */ /* 0x080fe20000400000 */
[----:B------:R-:W-:Y:S01]  /*b310*/  F2FP.F16.F32.PACK_AB R62, RZ, R62 ;  /* 0x0000003eff3e723e */ /* 0x000fe200000000ff */
[----:B------:R1:W-:Y:S01]  /*b320*/  @P5 STG.E.U16 desc[UR36][R20.64+0x22], R129 ;  /* 0x0000228114005986 */ /* 0x0003e2000c101524 */
[----:B------:R-:W-:Y:S01]  /*b330*/  IADD3 R128, P5, R11, R20, RZ ;  /* 0x000000140b807210 */ /* 0x000fe20007fbe0ff */
[----:B------:R-:W-:Y:S01]  /*b340*/  FMUL R55, R55, R185 ;  /* 0x000000b937377220 */ /* 0x000fe20000400000 */
[----:B------:R-:W-:Y:S01]  /*b350*/  F2FP.F16.F32.PACK_AB R63, RZ, R63 ;  /* 0x0000003fff3f723e */ /* 0x000fe200000000ff */
[-C--:B------:R-:W-:Y:S01]  /*b360*/  FMUL R40, R40, R185.reuse ;  /* 0x000000b928287220 */ /* 0x080fe20000400000 */
[----:B------:R-:W-:Y:S01]  /*b370*/  F2FP.F16.F32.PACK_AB R48, RZ, R48 ;  /* 0x00000030ff30723e */ /* 0x000fe200000000ff */
[----:B------:R-:W-:Y:S01]  /*b380*/  FMUL R41, R41, R185 ;  /* 0x000000b929297220 */ /* 0x000fe20000400000 */
[----:B------:R-:W-:Y:S01]  /*b390*/  F2FP.F16.F32.PACK_AB R49, RZ, R49 ;  /* 0x00000031ff31723e */ /* 0x000fe200000000ff */
[----:B------:R-:W-:Y:S01]  /*b3a0*/  FMUL R42, R42, R185 ;  /* 0x000000b92a2a7220 */ /* 0x000fe20000400000 */
[----:B0-----:R-:W-:Y:S01]  /*b3b0*/  F2FP.F16.F32.PACK_AB R2, RZ, R131 ;  /* 0x00000083ff02723e */ /* 0x001fe200000000ff */
[-C--:B------:R-:W-:Y:S01]  /*b3c0*/  FMUL R43, R43, R185.reuse ;  /* 0x000000b92b2b7220 */ /* 0x080fe20000400000 */
[----:B------:R-:W-:Y:S01]  /*b3d0*/  F2FP.F16.F32.PACK_AB R50, RZ, R50 ;  /* 0x00000032ff32723e */ /* 0x000fe200000000ff */
[----:B-1----:R-:W-:Y:S01]  /*b3e0*/  IMAD.X R129, R9, 0x1, R21, P5 ;  /* 0x0000000109817824 */ /* 0x002fe200028e0615 */
[----:B------:R-:W-:Y:S01]  /*b3f0*/  ISETP.GT.AND P5, PT, R3, 0x108, P3 ;  /* 0x000001080300780c */ /* 0x000fe20001fa4270 */
[----:B------:R-:W-:Y:S01]  /*b400*/  FMUL R44, R44, R185 ;  /* 0x000000b92c2c7220 */ /* 0x000fe20000400000 */
[----:B------:R-:W-:Y:S01]  /*b410*/  F2FP.F16.F32.PACK_AB R51, RZ, R51 ;  /* 0x00000033ff33723e */ /* 0x000fe200000000ff */
[----:B------:R-:W-:Y:S01]  /*b420*/  FMUL R45, R45, R185 ;  /* 0x000000b92d2d7220 */ /* 0x000fe20000400000 */
[----:B------:R-:W-:Y:S01]  /*b430*/  @P4 STG.E.U16 desc[UR36][R128.64+0x20], R19 ;  /* 0x0000201380004986 */ /* 0x000fe2000c101524 */
[----:B------:R-:W-:Y:S01]  /*b440*/  IADD3 R130, P4, R20, R11, RZ ;  /* 0x0000000b14827210 */ /* 0x000fe20007f9e0ff */
[-C--:B------:R-:W-:Y:S01]  /*b450*/  FMUL R46, R46, R185.reuse ;  /* 0x000000b92e2e7220 */ /* 0x080fe20000400000 */
[----:B------:R-:W-:Y:S01]  /*b460*/  F2FP.F16.F32.PACK_AB R52, RZ, R52 ;  /* 0x00000034ff34723e */ /* 0x000fe200000000ff */
[----:B------:R-:W-:Y:S01]  /*b470*/  FMUL R47, R47, R185 ;  /* 0x000000b92f2f7220 */ /* 0x000fe20000400000 */
[----:B------:R-:W-:Y:S01]  /*b480*/  F2FP.F16.F32.PACK_AB R53, RZ, R53 ;  /* 0x00000035ff35723e */ /* 0x000fe200000000ff */
[----:B------:R-:W-:Y:S01]  /*b490*/  IMAD.X R131, R21, 0x1, R9, P4 ;  /* 0x0000000115837824 */ /* 0x000fe200020e0609 */
[----:B------:R-:W-:Y:S01]  /*b4a0*/  ISETP.GT.AND P4, PT, R3, 0x100, P0 ;  /* 0x000001000300780c */ /* 0x000fe20000784270 */
[-C--:B------:R-:W-:Y:S01]  /*b4b0*/  FMUL R32, R32, R185.reuse ;  /* 0x000000b920207220 */ /* 0x080fe20000400000 */
[----:B------:R-:W-:Y:S01]  /*b4c0*/  F2FP.F16.F32.PACK_AB R54, RZ, R54 ;  /* 0x00000036ff36723e */ /* 0x000fe200000000ff */
[-C--:B------:R-:W-:Y:S01]  /*b4d0*/  FMUL R33, R33, R185.reuse ;  /* 0x000000b921217220 */ /* 0x080fe20000400000 */
        /* <DEDUP_REMOVED lines=9> */
[----:B------:R1:W-:Y:S01]  /*b570*/  @P4 STG.E.U16 desc[UR36][R20.64+0x30], R132 ;  /* 0x0000308414004986 */ /* 0x0003e2000c101524 */
        /* <DEDUP_REMOVED lines=14> */
[C---:B------:R-:W-:Y:S01]  /*b660*/  ISETP.GT.AND P4, PT, R3.reuse, 0x180, P2 ;  /* 0x000001800300780c */ /* 0x040fe20001784270 */
[-C--:B------:R-:W-:Y:S01]  /*b670*/  FMUL R28, R28, R185.reuse ;  /* 0x000000b91c1c7220 */ /* 0x080fe20000400000 */
[----:B------:R-:W-:Y:S01]  /*b680*/  ISETP.GT.AND P2, PT, R3, 0x188, P2 ;  /* 0x000001880300780c */ /* 0x000fe20001744270 */
[-C--:B------:R-:W-:Y:S01]  /*b690*/  FMUL R29, R29, R185.reuse ;  /* 0x000000b91d1d7220 */ /* 0x080fe20000400000 */
[----:B------:R1:W-:Y:S01]  /*b6a0*/  @P5 STG.E.U16 desc[UR36][R128.64+0x32], R135 ;  /* 0x0000328780005986 */ /* 0x0003e2000c101524 */
[----:B0-----:R-:W-:Y:S01]  /*b6b0*/  IADD3 R130, P5, R8, R20, RZ ;  /* 0x0000001408827210 */ /* 0x001fe20007fbe0ff */
[-C--:B------:R-:W-:Y:S01]  /*b6c0*/  FMUL R30, R30, R185.reuse ;  /* 0x000000b91e1e7220 */ /* 0x080fe20000400000 */
[----:B------:R-:W-:Y:S01]  /*b6d0*/  F2FP.F16.F32.PACK_AB R46, RZ, R46 ;  /* 0x0000002eff2e723e */ /* 0x000fe200000000ff */
[----:B------:R-:W-:Y:S01]  /*b6e0*/  FMUL R31, R31, R185 ;  /* 0x000000b91f1f7220 */ /* 0x000fe20000400000 */
[----:B------:R-:W-:Y:S01]  /*b6f0*/  F2FP.F16.F32.PACK_AB R47, RZ, R47 ;  /* 0x0000002fff2f723e */ /* 0x000fe200000000ff */
[----:B------:R-:W-:Y:S01]  /*b700*/  IMAD.X R131, R10, 0x1, R21, P5 ;  /* 0x000000010a837824 */ /* 0x000fe200028e0615 */
[----:B------:R-:W-:-:S02]  /*b710*/  IADD3 R8, P5, R11, R130, RZ ;  /* 0x000000820b087210 */ /* 0x000fc40007fbe0ff */
[----:B------:R-:W-:Y:S02]  /*b720*/  F2FP.F16.F32.PACK_AB R32, RZ, R32 ;  /* 0x00000020ff20723e */ /* 0x000fe400000000ff */
[----:B------:R1:W-:Y:S01]  /*b730*/  @P4 STG.E.U16 desc[UR36][R130.64+0x20], R120 ;  /* 0x0000207882004986 */ /* 0x0003e2000c101524 */
[----:B------:R-:W-:Y:S01]  /*b740*/  ISETP.GT.AND P4, PT, R3, 0x180, P3 ;  /* 0x000001800300780c */ /* 0x000fe20001f84270 */
[----:B------:R-:W-:Y:S01]  /*b750*/  IMAD.X R9, R9, 0x1, R131, P5 ;  /* 0x0000000109097824 */ /* 0x000fe200028e0683 */
[----:B------:R-:W-:Y:S02]  /*b760*/  ISETP.GT.AND P3, PT, R3, 0x188, P3 ;  /* 0x000001880300780c */ /* 0x000fe40001f64270 */
[----:B------:R-:W-:Y:S02]  /*b770*/  F2FP.F16.F32.PACK_AB R33, RZ, R33 ;  /* 0x00000021ff21723e */ /* 0x000fe400000000ff */
[----:B------:R-:W-:Y:S02]  /*b780*/  F2FP.F16.F32.PACK_AB R34, RZ, R34 ;  /* 0x00000022ff22723e */ /* 0x000fe400000000ff */
[----:B------:R-:W-:-:S02]  /*b790*/  F2FP.F16.F32.PACK_AB R35, RZ, R35 ;  /* 0x00000023ff23723e */ /* 0x000fc400000000ff */
[----:B------:R-:W-:Y:S02]  /*b7a0*/  F2FP.F16.F32.PACK_AB R36, RZ, R36 ;  /* 0x00000024ff24723e */ /* 0x000fe400000000ff */
[----:B------:R-:W-:Y:S01]  /*b7b0*/  F2FP.F16.F32.PACK_AB R37, RZ, R37 ;  /* 0x00000025ff25723e */ /* 0x000fe200000000ff */
[----:B------:R1:W-:Y:S01]  /*b7c0*/  @P4 STG.E.U16 desc[UR36][R130.64+0x22], R121 ;  /* 0x0000227982004986 */ /* 0x0003e2000c101524 */
[C---:B------:R-:W-:Y:S02]  /*b7d0*/  ISETP.GT.AND P4, PT, R3.reuse, 0x180, P0 ;  /* 0x000001800300780c */ /* 0x040fe40000784270 */
[C---:B------:R-:W-:Y:S01]  /*b7e0*/  ISETP.GT.AND P0, PT, R3.reuse, 0x188, P0 ;  /* 0x000001880300780c */ /* 0x040fe20000704270 */
[----:B------:R1:W-:Y:S01]  /*b7f0*/  @P2 STG.E.U16 desc[UR36][R8.64+0x20], R122 ;  /* 0x0000207a08002986 */ /* 0x0003e2000c101524 */
[C---:B------:R-:W-:Y:S02]  /*b800*/  ISETP.GT.AND P2, PT, R3.reuse, 0x180, P1 ;  /* 0x000001800300780c */ /* 0x040fe40000f44270 */
[----:B------:R-:W-:Y:S01]  /*b810*/  ISETP.GT.AND P1, PT, R3, 0x188, P1 ;  /* 0x000001880300780c */ /* 0x000fe20000f24270 */
[----:B------:R1:W-:Y:S01]  /*b820*/  @P3 STG.E.U16 desc[UR36][R136.64+0x22], R123 ;  /* 0x0000227b88003986 */ /* 0x0003e2000c101524 */
[----:B------:R-:W-:-:S02]  /*b830*/  ISETP.GT.AND P3, PT, R0, 0x20, PT ;  /* 0x000000200000780c */ /* 0x000fc40003f64270 */
[----:B------:R-:W-:Y:S02]  /*b840*/  F2FP.F16.F32.PACK_AB R38, RZ, R38 ;  /* 0x00000026ff26723e */ /* 0x000fe400000000ff */
[C---:B------:R-:W-:Y:S01]  /*b850*/  ISETP.GT.AND P5, PT, R3.reuse, 0x8, P3 ;  /* 0x000000080300780c */ /* 0x040fe20001fa4270 */
[----:B------:R1:W-:Y:S01]  /*b860*/  @P4 STG.E.U16 desc[UR36][R130.64+0x30], R124 ;  /* 0x0000307c82004986 */ /* 0x0003e2000c101524 */
[----:B------:R-:W-:Y:S02]  /*b870*/  F2FP.F16.F32.PACK_AB R39, RZ, R39 ;  /* 0x00000027ff27723e */ /* 0x000fe400000000ff */
[----:B------:R-:W-:Y:S01]  /*b880*/  F2FP.F16.F32.PACK_AB R24, RZ, R24 ;  /* 0x00000018ff18723e */ /* 0x000fe200000000ff */
[----:B------:R1:W-:Y:S01]  /*b890*/  @P2 STG.E.U16 desc[UR36][R130.64+0x32], R125 ;  /* 0x0000327d82002986 */ /* 0x0003e2000c101524 */
[----:B------:R-:W-:Y:S02]  /*b8a0*/  ISETP.GT.AND P2, PT, R0, 0x21, PT ;  /* 0x000000210000780c */ /* 0x000fe40003f44270 */
[----:B------:R-:W-:Y:S01]  /*b8b0*/  F2FP.F16.F32.PACK_AB R25, RZ, R25 ;  /* 0x00000019ff19723e */ /* 0x000fe200000000ff */
[----:B------:R1:W-:Y:S01]  /*b8c0*/  @P0 STG.E.U16 desc[UR36][R8.64+0x30], R126 ;  /* 0x0000307e08000986 */ /* 0x0003e2000c101524 */
[----:B------:R-:W-:-:S02]  /*b8d0*/  ISETP.GT.AND P0, PT, R3, RZ, P3 ;  /* 0x000000ff0300720c */ /* 0x000fc40001f04270 */
[C---:B------:R-:W-:Y:S01]  /*b8e0*/  ISETP.GT.AND P4, PT, R3.reuse, RZ, P2 ;  /* 0x000000ff0300720c */ /* 0x040fe20001784270 */
[----:B------:R1:W-:Y:S01]  /*b8f0*/  @P1 STG.E.U16 desc[UR36][R8.64+0x32], R127 ;  /* 0x0000327f08001986 */ /* 0x0003e2000c101524 */
[----:B------:R-:W-:Y:S02]  /*b900*/  ISETP.GT.AND P1, PT, R3, 0x8, P2 ;  /* 0x000000080300780c */ /* 0x000fe40001724270 */
[----:B------:R-:W-:Y:S02]  /*b910*/  F2FP.F16.F32.PACK_AB R26, RZ, R26 ;  /* 0x0000001aff1a723e */ /* 0x000fe400000000ff */
[----:B------:R-:W-:Y:S02]  /*b920*/  F2FP.F16.F32.PACK_AB R27, RZ, R27 ;  /* 0x0000001bff1b723e */ /* 0x000fe400000000ff */
[----:B------:R-:W-:Y:S02]  /*b930*/  F2FP.F16.F32.PACK_AB R28, RZ, R28 ;  /* 0x0000001cff1c723e */ /* 0x000fe400000000ff */
[----:B------:R-:W-:Y:S01]  /*b940*/  F2FP.F16.F32.PACK_AB R29, RZ, R29 ;  /* 0x0000001dff1d723e */ /* 0x000fe200000000ff */
[----:B------:R1:W-:Y:S01]  /*b950*/  @P0 STG.E.U16 desc[UR36][R4.64+0x40], R112 ;  /* 0x0000407004000986 */ /* 0x0003e2000c101524 */
[----:B------:R-:W-:-:S02]  /*b960*/  ISETP.GT.AND P0, PT, R0, 0x28, PT ;  /* 0x000000280000780c */ /* 0x000fc40003f04270 */
[----:B------:R-:W-:Y:S01]  /*b970*/  F2FP.F16.F32.PACK_AB R30, RZ, R30 ;  /* 0x0000001eff1e723e */ /* 0x000fe200000000ff */
[----:B------:R1:W-:Y:S01]  /*b980*/  @P4 STG.E.U16 desc[UR36][R4.64+0x42], R113 ;  /* 0x0000427104004986 */ /* 0x0003e2000c101524 */
[----:B------:R-:W-:-:S03]  /*b990*/  F2FP.F16.F32.PACK_AB R31, RZ, R31 ;  /* 0x0000001fff1f723e */ /* 0x000fc600000000ff */
[----:B------:R1:W-:Y:S01]  /*b9a0*/  @P1 STG.E.U16 desc[UR36][R12.64+0x42], R115 ;  /* 0x000042730c001986 */ /* 0x0003e2000c101524 */
[----:B------:R-:W-:-:S03]  /*b9b0*/  ISETP.GT.AND P1, PT, R0, 0x29, PT ;  /* 0x000000290000780c */ /* 0x000fc60003f24270 */
[----:B------:R1:W-:Y:S01]  /*b9c0*/  @P5 STG.E.U16 desc[UR36][R12.64+0x40], R114 ;  /* 0x000040720c005986 */ /* 0x0003e2000c101524 */
[C---:B------:R-:W-:Y:S02]  /*b9d0*/  ISETP.GT.AND P5, PT, R3.reuse, RZ, P0 ;  /* 0x000000ff0300720c */ /* 0x040fe400007a4270 */
[----:B------:R-:W-:-:S11]  /*b9e0*/  ISETP.GT.AND P4, PT, R3, RZ, P1 ;  /* 0x000000ff0300720c */ /* 0x000fd60000f84270 */
[----:B------:R1:W-:Y:S01]  /*b9f0*/  @P5 STG.E.U16 desc[UR36][R4.64+0x50], R116 ;  /* 0x0000507404005986 */ /* 0x0003e2000c101524 */
[----:B------:R-:W-:-:S03]  /*ba00*/  ISETP.GT.AND P5, PT, R3, 0x8, P0 ;  /* 0x000000080300780c */ /* 0x000fc600007a4270 */
[----:B------:R1:W-:Y:S01]  /*ba10*/  @P4 STG.E.U16 desc[UR36][R4.64+0x52], R117 ;  /* 0x0000527504004986 */ /* 0x0003e2000c101524 */
[----:B------:R-:W-:-:S09]  /*ba20*/  ISETP.GT.AND P4, PT, R3, 0x8, P1 ;  /* 0x000000080300780c */ /* 0x000fd20000f84270 */
        /* <DEDUP_REMOVED lines=33> */
[C---:B------:R-:W-:Y:S02]  /*bc40*/  ISETP.GT.AND P5, PT, R3.reuse, 0x180, P3 ;  /* 0x000001800300780c */ /* 0x040fe40001fa4270 */
[C---:B------:R-:W-:Y:S01]  /*bc50*/  ISETP.GT.AND P3, PT, R3.reuse, 0x188, P3 ;  /* 0x000001880300780c */ /* 0x040fe20001f64270 */
[----:B------:R1:W-:Y:S01]  /*bc60*/  @P4 STG.E.U16 desc[UR36][R128.64+0x52], R103 ;  /* 0x0000526780004986 */ /* 0x0003e2000c101524 */
[C---:B------:R-:W-:Y:S02]  /*bc70*/  ISETP.GT.AND P4, PT, R3.reuse, 0x180, P2 ;  /* 0x000001800300780c */ /* 0x040fe40001784270 */
[----:B------:R-:W-:-:S07]  /*bc80*/  ISETP.GT.AND P2, PT, R3, 0x188, P2 ;  /* 0x000001880300780c */ /* 0x000fce0001744270 */
[----:B------:R1:W-:Y:S04]  /*bc90*/  @P5 STG.E.U16 desc[UR36][R130.64+0x40], R88 ;  /* 0x0000405882005986 */ /* 0x0003e8000c101524 */
[----:B------:R1:W-:Y:S01]  /*bca0*/  @P4 STG.E.U16 desc[UR36][R130.64+0x42], R89 ;  /* 0x0000425982004986 */ /* 0x0003e2000c101524 */
[C---:B------:R-:W-:Y:S02]  /*bcb0*/  ISETP.GT.AND P4, PT, R3.reuse, 0x180, P0 ;  /* 0x000001800300780c */ /* 0x040fe40000784270 */
[C---:B------:R-:W-:Y:S01]  /*bcc0*/  ISETP.GT.AND P0, PT, R3.reuse, 0x188, P0 ;  /* 0x000001880300780c */ /* 0x040fe20000704270 */
[----:B------:R1:W-:Y:S01]  /*bcd0*/  @P3 STG.E.U16 desc[UR36][R8.64+0x40], R90 ;  /* 0x0000405a08003986 */ /* 0x0003e2000c101524 */
[C---:B------:R-:W-:Y:S02]  /*bce0*/  ISETP.GT.AND P3, PT, R3.reuse, 0x180, P1 ;  /* 0x000001800300780c */ /* 0x040fe40000f64270 */
[----:B------:R-:W-:Y:S01]  /*bcf0*/  ISETP.GT.AND P1, PT, R3, 0x188, P1 ;  /* 0x000001880300780c */ /* 0x000fe20000f24270 */
[----:B------:R1:W-:Y:S01]  /*bd00*/  @P2 STG.E.U16 desc[UR36][R8.64+0x42], R91 ;  /* 0x0000425b08002986 */ /* 0x0003e2000c101524 */
[----:B------:R-:W-:-:S05]  /*bd10*/  ISETP.GT.AND P2, PT, R0, 0x31, PT ;  /* 0x000000310000780c */ /* 0x000fca0003f44270 */
[----:B------:R1:W-:Y:S01]  /*bd20*/  @P4 STG.E.U16 desc[UR36][R130.64+0x50], R92 ;  /* 0x0000505c82004986 */ /* 0x0003e2000c101524 */
[----:B------:R-:W-:-:S03]  /*bd30*/  ISETP.GT.AND P4, PT, R3, RZ, P2 ;  /* 0x000000ff0300720c */ /* 0x000fc60001784270 */
[----:B------:R1:W-:Y:S01]  /*bd40*/  @P3 STG.E.U16 desc[UR36][R130.64+0x52], R93 ;  /* 0x0000525d82003986 */ /* 0x0003e2000c101524 */
[----:B------:R-:W-:-:S03]  /*bd50*/  ISETP.GT.AND P3, PT, R0, 0x30, PT ;  /* 0x000000300000780c */ /* 0x000fc60003f64270 */
[----:B------:R1:W-:Y:S01]  /*bd60*/  @P0 STG.E.U16 desc[UR36][R8.64+0x50], R94 ;  /* 0x0000505e08000986 */ /* 0x0003e2000c101524 */
[C---:B------:R-:W-:Y:S02]  /*bd70*/  ISETP.GT.AND P0, PT, R3.reuse, RZ, P3 ;  /* 0x000000ff0300720c */ /* 0x040fe40001f04270 */
[C---:B------:R-:W-:Y:S01]  /*bd80*/  ISETP.GT.AND P5, PT, R3.reuse, 0x8, P3 ;  /* 0x000000080300780c */ /* 0x040fe20001fa4270 */
[----:B------:R1:W-:Y:S01]  /*bd90*/  @P1 STG.E.U16 desc[UR36][R8.64+0x52], R95 ;  /* 0x0000525f08001986 */ /* 0x0003e2000c101524 */
[----:B------:R-:W-:-:S03]  /*bda0*/  ISETP.GT.AND P1, PT, R3, 0x8, P2 ;  /* 0x000000080300780c */ /* 0x000fc60001724270 */
[----:B------:R1:W-:Y:S06]  /*bdb0*/  @P4 STG.E.U16 desc[UR36][R4.64+0x62], R81 ;  /* 0x0000625104004986 */ /* 0x0003ec000c101524 */
[----:B------:R1:W-:Y:S01]  /*bdc0*/  @P0 STG.E.U16 desc[UR36][R4.64+0x60], R80 ;  /* 0x0000605004000986 */ /* 0x0003e2000c101524 */
[----:B------:R-:W-:-:S03]  /*bdd0*/  ISETP.GT.AND P0, PT, R0, 0x38, PT ;  /* 0x000000380000780c */ /* 0x000fc60003f04270 */
        /* <DEDUP_REMOVED lines=57> */
[----:B------:R-:W-:-:S03]  /*c170*/  ISETP.GT.AND P4, PT, R3, 0x8, P2 ;  /* 0x000000080300780c */ /* 0x000fc60001784270 */
[----:B------:R1:W-:Y:S01]  /*c180*/  @P3 STG.E.U16 desc[UR36][R130.64+0x72], R61 ;  /* 0x0000723d82003986 */ /* 0x0003e2000c101524 */
[----:B------:R-:W-:-:S03]  /*c190*/  ISETP.GT.AND P3, PT, R0, 0x41, PT ;  /* 0x000000410000780c */ /* 0x000fc60003f64270 */
[----:B------:R1:W-:Y:S01]  /*c1a0*/  @P0 STG.E.U16 desc[UR36][R8.64+0x70], R62 ;  /* 0x0000703e08000986 */ /* 0x0003e2000c101524 */
[C---:B------:R-:W-:Y:S02]  /*c1b0*/  ISETP.GT.AND P0, PT, R3.reuse, RZ, P2 ;  /* 0x000000ff0300720c */ /* 0x040fe40001704270 */
[C---:B------:R-:W-:Y:S01]  /*c1c0*/  ISETP.GT.AND P5, PT, R3.reuse, 0x8, P3 ;  /* 0x000000080300780c */ /* 0x040fe20001fa4270 */
[----:B------:R1:W-:Y:S01]  /*c1d0*/  @P1 STG.E.U16 desc[UR36][R8.64+0x72], R63 ;  /* 0x0000723f08001986 */ /* 0x0003e2000c101524 */
[----:B------:R-:W-:-:S09]  /*c1e0*/  ISETP.GT.AND P1, PT, R3, RZ, P3 ;  /* 0x000000ff0300720c */ /* 0x000fd20001f24270 */
[----:B------:R1:W-:Y:S01]  /*c1f0*/  @P0 STG.E.U16 desc[UR36][R4.64+0x80], R48 ;  /* 0x0000803004000986 */ /* 0x0003e2000c101524 */
[----:B------:R-:W-:-:S03]  /*c200*/  ISETP.GT.AND P0, PT, R0, 0x49, PT ;  /* 0x000000490000780c */ /* 0x000fc60003f04270 */
[----:B------:R1:W-:Y:S01]  /*c210*/  @P1 STG.E.U16 desc[UR36][R4.64+0x82], R49 ;  /* 0x0000823104001986 */ /* 0x0003e2000c101524 */
[----:B------:R-:W-:-:S03]  /*c220*/  ISETP.GT.AND P1, PT, R0, 0x48, PT ;  /* 0x000000480000780c */ /* 0x000fc60003f24270 */
[----:B------:R1:W-:Y:S01]  /*c230*/  @P4 STG.E.U16 desc[UR36][R12.64+0x80], R50 ;  /* 0x000080320c004986 */ /* 0x0003e2000c101524 */
[----:B------:R-:W-:-:S03]  /*c240*/  ISETP.GT.AND P4, PT, R3, RZ, P0 ;  /* 0x000000ff0300720c */ /* 0x000fc60000784270 */
[----:B------:R1:W-:Y:S01]  /*c250*/  @P5 STG.E.U16 desc[UR36][R12.64+0x82], R51 ;  /* 0x000082330c005986 */ /* 0x0003e2000c101524 */
[----:B------:R-:W-:-:S09]  /*c260*/  ISETP.GT.AND P5, PT, R3, RZ, P1 ;  /* 0x000000ff0300720c */ /* 0x000fd20000fa4270 */
        /* <DEDUP_REMOVED lines=42> */
[----:B------:R1:W-:Y:S01]  /*c510*/  @P4 STG.E.U16 desc[UR36][R130.64+0x80], R24 ;  /* 0x0000801882004986 */ /* 0x0003e2000c101524 */
[C---:B------:R-:W-:Y:S02]  /*c520*/  ISETP.GT.AND P4, PT, R3.reuse, 0x180, P0 ;  /* 0x000001800300780c */ /* 0x040fe40000784270 */
[C---:B------:R-:W-:Y:S01]  /*c530*/  ISETP.GT.AND P0, PT, R3.reuse, 0x188, P0 ;  /* 0x000001880300780c */ /* 0x040fe20000704270 */
[----:B------:R1:W-:Y:S01]  /*c540*/  @P5 STG.E.U16 desc[UR36][R130.64+0x82], R25 ;  /* 0x0000821982005986 */ /* 0x0003e2000c101524 */
[C---:B------:R-:W-:Y:S02]  /*c550*/  ISETP.GT.AND P5, PT, R3.reuse, 0x180, P1 ;  /* 0x000001800300780c */ /* 0x040fe40000fa4270 */
[----:B------:R-:W-:Y:S01]  /*c560*/  ISETP.GT.AND P1, PT, R3, 0x188, P1 ;  /* 0x000001880300780c */ /* 0x000fe20000f24270 */
[----:B------:R1:W-:Y:S04]  /*c570*/  @P2 STG.E.U16 desc[UR36][R8.64+0x80], R26 ;  /* 0x0000801a08002986 */ /* 0x0003e8000c101524 */
[----:B------:R1:W-:Y:S04]  /*c580*/  @P3 STG.E.U16 desc[UR36][R8.64+0x82], R27 ;  /* 0x0000821b08003986 */ /* 0x0003e8000c101524 */
[----:B------:R1:W-:Y:S04]  /*c590*/  @P4 STG.E.U16 desc[UR36][R130.64+0x92], R29 ;  /* 0x0000921d82004986 */ /* 0x0003e8000c101524 */
[----:B------:R1:W-:Y:S04]  /*c5a0*/  @P5 STG.E.U16 desc[UR36][R130.64+0x90], R28 ;  /* 0x0000901c82005986 */ /* 0x0003e8000c101524 */
[----:B------:R1:W-:Y:S04]  /*c5b0*/  @P1 STG.E.U16 desc[UR36][R8.64+0x90], R30 ;  /* 0x0000901e08001986 */ /* 0x0003e8000c101524 */
[----:B------:R1:W-:Y:S02]  /*c5c0*/  @P0 STG.E.U16 desc[UR36][R8.64+0x92], R31 ;  /* 0x0000921f08000986 */ /* 0x0003e4000c101524 */
.L_x_335:
[----:B------:R-:W-:Y:S05]  /*c5d0*/  BSYNC B0 ;  /* 0x0000000000007941 */ /* 0x000fea0003800000 */
.L_x_29:
[----:B------:R-:W-:Y:S01]  /*c5e0*/  ULDC UR4, c[0x0][0xc] ;  /* 0x0000030000047ab9 */ /* 0x000fe20000000800 */
[----:B------:R-:W-:Y:S01]  /*c5f0*/  ULDC UR5, c[0x0][0x10] ;  /* 0x0000040000057ab9 */ /* 0x000fe20000000800 */
[----:B------:R-:W2:Y:S01]  /*c600*/  LDC R3, c[0x0][0x14] ;  /* 0x00000500ff037b82 */ /* 0x000ea20000000800 */
[----:B------:R-:W-:Y:S01]  /*c610*/  UIMAD.WIDE.U32 UR4, UR4, UR5, URZ ;  /* 0x00000005040472a5 */ /* 0x000fe2000f8e003f */
[----:B------:R-:W-:Y:S01]  /*c620*/  IMAD.MOV.U32 R19, RZ, RZ, R17 ;  /* 0x000000ffff137224 */ /* 0x000fe200078e0011 */
[----:B0-----:R-:W-:Y:S01]  /*c630*/  PRMT R0, RZ, 0x7610, R0 ;  /* 0x00007610ff007816 */ /* 0x001fe20000000000 */
[----:B------:R-:W-:-:S03]  /*c640*/  IMAD.MOV.U32 R2, RZ, RZ, -0x1 ;  /* 0xffffffffff027424 */ /* 0x000fc600078e00ff */
[----:B--2---:R-:W-:-:S04]  /*c650*/  IMAD.WIDE.U32 R18, R3, UR4, R18 ;  /* 0x0000000403127c25 */ /* 0x004fc8000f8e0012 */
[----:B------:R-:W-:Y:S01]  /*c660*/  IMAD R3, R3, UR5, RZ ;  /* 0x0000000503037c24 */ /* 0x000fe2000f8e02ff */
[----:B------:R-:W-:Y:S02]  /*c670*/  ULDC.64 UR4, c[0x0][0x650] ;  /* 0x0001940000047ab9 */ /* 0x000fe40000000a00 */
[----:B------:R-:W-:Y:S01]  /*c680*/  ISETP.GE.U32.AND P0, PT, R18, UR4, PT ;  /* 0x0000000412007c0c */ /* 0x000fe2000bf06070 */
[----:B------:R-:W-:Y:S02]  /*c690*/  IMAD.IADD R17, R19, 0x1, R3 ;  /* 0x0000000113117824 */ /* 0x000fe400078e0203 */
[----:B------:R-:W-:-:S03]  /*c6a0*/  IMAD.MOV.U32 R19, RZ, RZ, -0x1 ;  /* 0xffffffffff137424 */ /* 0x000fc600078e00ff */
[----:B------:R-:W-:-:S13]  /*c6b0*/  ISETP.GE.U32.AND.EX P0, PT, R17, UR5, PT, P0 ;  /* 0x0000000511007c0c */ /* 0x000fda000bf06100 */
[----:B------:R-:W-:Y:S05]  /*c6c0*/  @P0 BRA `(.L_x_336) ;  /* 0x0000000400700947 */ /* 0x000fea0003800000 */
[----:B------:R-:W0:Y:S01]  /*c6d0*/  S2R R10, SR_CTAID.X ;  /* 0x00000000000a7919 */ /* 0x000e220000002500 */
[----:B-1----:R-:W1:Y:S01]  /*c6e0*/  LDC.64 R8, c[0x0][0x628] ;  /* 0x00018a00ff087b82 */ /* 0x002e620000000a00 */
[----:B------:R-:W-:Y:S01]  /*c6f0*/  ULDC UR4, c[0x0][0x150] ;  /* 0x0000540000047ab9 */ /* 0x000fe20000000800 */
[----:B------:R-:W-:Y:S01]  /*c700*/  IMAD.MOV.U32 R6, RZ, RZ, R18 ;  /* 0x000000ffff067224 */ /* 0x000fe200078e0012 */
[----:B------:R-:W2:Y:S01]  /*c710*/  S2R R20, SR_CTAID.Y ;  /* 0x0000000000147919 */ /* 0x000ea20000002600 */
[----:B------:R-:W-:-:S04]  /*c720*/  IMAD.MOV.U32 R7, RZ, RZ, R17 ;  /* 0x000000ffff077224 */ /* 0x000fc800078e0011 */
[----:B------:R-:W2:Y:S08]  /*c730*/  LDC R15, c[0x0][0x144] ;  /* 0x00005100ff0f7b82 */ /* 0x000eb00000000800 */
[----:B------:R-:W2:Y:S08]  /*c740*/  LDC R0, c[0x0][0x630] ;  /* 0x00018c00ff007b82 */ /* 0x000eb00000000800 */
[----:B---3--:R-:W3:Y:S01]  /*c750*/  LDC.64 R12, c[0x0][0x620] ;  /* 0x00018800ff0c7b82 */ /* 0x008ee20000000a00 */
[----:B-1----:R-:W-:-:S04]  /*c760*/  ISETP.NE.U32.AND P0, PT, R8, RZ, PT ;  /* 0x000000ff0800720c */ /* 0x002fc80003f05070 */
[----:B------:R-:W-:Y:S02]  /*c770*/  ISETP.NE.AND.EX P0, PT, R9, RZ, PT, P0 ;  /* 0x000000ff0900720c */ /* 0x000fe40003f05300 */
[----:B0-----:R-:W-:-:S05]  /*c780*/  I2FP.F32.U32 R2, R10 ;  /* 0x0000000a00027245 */ /* 0x001fca0000201000 */
[----:B------:R-:W-:-:S04]  /*c790*/  FMUL R2, R2, UR4 ;  /* 0x0000000402027c20 */ /* 0x000fc80008400000 */
[----:B------:R0:W1:Y:S02]  /*c7a0*/  F2I.U32.TRUNC.NTZ R14, R2 ;  /* 0x00000002000e7305 */ /* 0x000064000020f000 */
[----:B--2---:R-:W-:Y:S05]  /*c7b0*/  @!P0 BRA `(.L_x_337) ;  /* 0x0000000000288947 */ /* 0x004fea0003800000 */
[----:B------:R-:W2:Y:S02]  /*c7c0*/  LDC R3, c[0x0][0x634] ;  /* 0x00018d00ff037b82 */ /* 0x000ea40000000800 */
[----:B--2---:R-:W-:-:S05]  /*c7d0*/  IADD3 R7, P0, R18, R3, RZ ;  /* 0x0000000312077210 */ /* 0x004fca0007f1e0ff */
[----:B------:R-:W-:-:S04]  /*c7e0*/  IMAD.X R11, RZ, RZ, R17, P0 ;  /* 0x000000ffff0b7224 */ /* 0x000fc800000e0611 */
[----:B0-----:R-:W-:-:S04]  /*c7f0*/  IMAD.WIDE.U32 R2, R11, R8, RZ ;  /* 0x000000080b027225 */ /* 0x001fc800078e00ff */
[----:B------:R-:W-:-:S04]  /*c800*/  IMAD.WIDE.U32 R4, P0, R7, R9, R2 ;  /* 0x0000000907047225 */ /* 0x000fc80007800002 */
[----:B------:R-:W-:-:S04]  /*c810*/  IMAD.WIDE.U32 R2, R7, R8, RZ ;  /* 0x0000000807027225 */ /* 0x000fc800078e00ff */
[----:B------:R-:W-:Y:S01]  /*c820*/  IMAD.X R7, RZ, RZ, RZ, P0 ;  /* 0x000000ffff077224 */ /* 0x000fe200000e06ff */
[----:B------:R-:W-:Y:S01]  /*c830*/  IADD3 RZ, P0, R3, R4, RZ ;  /* 0x0000000403ff7210 */ /* 0x000fe20007f1e0ff */
[----:B------:R-:W-:-:S04]  /*c840*/  IMAD.MOV.U32 R6, RZ, RZ, R5 ;  /* 0x000000ffff067224 */ /* 0x000fc800078e0005 */
[----:B------:R-:W-:-:S08]  /*c850*/  IMAD.WIDE.U32.X R6, R11, R9, R6, P0 ;  /* 0x000000090b067225 */ /* 0x000fd000000e0406 */
.L_x_337:
[----:B------:R-:W2:Y:S01]  /*c860*/  LDC.64 R24, c[0x0][0x640] ;  /* 0x00019000ff187b82 */ /* 0x000ea20000000a00 */
[-C--:B------:R-:W-:Y:S01]  /*c870*/  SHF.R.U64 R11, R6, R0.reuse, R7 ;  /* 0x00000000060b7219 */ /* 0x080fe20000001207 */
[----:B------:R-:W-:Y:S01]  /*c880*/  IMAD.MOV.U32 R19, RZ, RZ, R17 ;  /* 0x000000ffff137224 */ /* 0x000fe200078e0011 */
[----:B------:R-:W-:Y:S01]  /*c890*/  SHF.R.U32.HI R0, RZ, R0, R7 ;  /* 0x00000000ff007219 */ /* 0x000fe20000011607 */
[----:B-1----:R-:W-:Y:S01]  /*c8a0*/  IMAD.MOV R14, RZ, RZ, -R14 ;  /* 0x000000ffff0e7224 */ /* 0x002fe200078e0a0e */
[----:B------:R-:W-:Y:S01]  /*c8b0*/  IADD3 R5, P0, RZ, -R11, RZ ;  /* 0x8000000bff057210 */ /* 0x000fe20007f1e0ff */
[----:B------:R-:W-:Y:S01]  /*c8c0*/  ULDC UR4, c[0x0][0x154] ;  /* 0x0000550000047ab9 */ /* 0x000fe20000000800 */
[----:B------:R-:W-:Y:S01]  /*c8d0*/  IMAD.MOV.U32 R7, RZ, RZ, 0x1 ;  /* 0x00000001ff077424 */ /* 0x000fe200078e00ff */
[----:B------:R-:W1:Y:S02]  /*c8e0*/  LDC R4, c[0x0][0x618] ;  /* 0x00018600ff047b82 */ /* 0x000e640000000800 */
[----:B------:R-:W-:-:S04]  /*c8f0*/  IMAD.X R3, RZ, RZ, ~R0, P0 ;  /* 0x000000ffff037224 */ /* 0x000fc800000e0e00 */
[-C--:B---3--:R-:W-:Y:S02]  /*c900*/  IMAD R0, R3, R12.reuse, RZ ;  /* 0x0000000c03007224 */ /* 0x088fe400078e02ff */
[----:B------:R-:W3:Y:S01]  /*c910*/  LDC R6, c[0x0][0x608] ;  /* 0x00018200ff067b82 */ /* 0x000ee20000000800 */
[----:B0-----:R-:W-:-:S04]  /*c920*/  IMAD.WIDE.U32 R2, R5, R12, R18 ;  /* 0x0000000c05027225 */ /* 0x001fc800078e0012 */
[----:B------:R-:W-:Y:S01]  /*c930*/  IMAD R5, R5, R13, R0 ;  /* 0x0000000d05057224 */ /* 0x000fe200078e0200 */
[----:B------:R-:W-:Y:S01]  /*c940*/  I2FP.F32.U32 R0, R20 ;  /* 0x0000001400007245 */ /* 0x000fe20000201000 */
[----:B------:R-:W-:Y:S01]  /*c950*/  IMAD R19, R15, R14, R10 ;  /* 0x0000000e0f137224 */ /* 0x000fe200078e020a */
[----:B------:R-:W0:Y:S01]  /*c960*/  LDC R22, c[0x0][0x658] ;  /* 0x00019600ff167b82 */ /* 0x000e220000000800 */
[----:B------:R-:W-:Y:S01]  /*c970*/  IMAD.IADD R3, R3, 0x1, R5 ;  /* 0x0000000103037824 */ /* 0x000fe200078e0205 */
[----:B--2---:R-:W-:Y:S01]  /*c980*/  ISETP.NE.U32.AND P0, PT, R24, RZ, PT ;  /* 0x000000ff1800720c */ /* 0x004fe20003f05070 */
[----:B------:R-:W-:Y:S01]  /*c990*/  FMUL R0, R0, UR4 ;  /* 0x0000000400007c20 */ /* 0x000fe20008400000 */
[----:B------:R-:W-:Y:S02]  /*c9a0*/  IMAD.MOV.U32 R5, RZ, RZ, -0x1 ;  /* 0xffffffffff057424 */ /* 0x000fe400078e00ff */
[----:B------:R-:W-:Y:S01]  /*c9b0*/  ISETP.NE.AND.EX P0, PT, R25, RZ, PT, P0 ;  /* 0x000000ff1900720c */ /* 0x000fe20003f05300 */
[----:B------:R2:W0:Y:S01]  /*c9c0*/  F2I.U32.TRUNC.NTZ R12, R0 ;  /* 0x00000000000c7305 */ /* 0x000422000020f000 */
[----:B------:R-:W2:Y:S01]  /*c9d0*/  LDC R15, c[0x0][0x148] ;  /* 0x00005200ff0f7b82 */ /* 0x000ea20000000800 */
[----:B-1----:R-:W-:-:S02]  /*c9e0*/  SHF.R.U64 R10, R2, R4, R3 ;  /* 0x00000004020a7219 */ /* 0x002fc40000001203 */
[----:B------:R-:W-:-:S05]  /*c9f0*/  SHF.R.U32.HI R3, RZ, R4, R3 ;  /* 0x00000004ff037219 */ /* 0x000fca0000011603 */
[----:B------:R-:W1:Y:S01]  /*ca00*/  LDC R14, c[0x0][0x600] ;  /* 0x00018000ff0e7b82 */ /* 0x000e620000000800 */
[-CC-:B---3--:R-:W-:Y:S02]  /*ca10*/  SHF.R.U64 R8, R10, R6.reuse, R3.reuse ;  /* 0x000000060a087219 */ /* 0x188fe40000001203 */
[----:B------:R-:W-:-:S05]  /*ca20*/  SHF.R.U32.HI R3, RZ, R6, R3 ;  /* 0x00000006ff037219 */ /* 0x000fca0000011603 */
[----:B------:R-:W3:Y:S01]  /*ca30*/  LDC R26, c[0x0][0x648] ;  /* 0x00019200ff1a7b82 */ /* 0x000ee20000000800 */
[-CC-:B0-----:R-:W-:Y:S02]  /*ca40*/  SHF.R.U64 R13, R8, R22.reuse, R3.reuse ;  /* 0x00000016080d7219 */ /* 0x181fe40000001203 */
[-C--:B------:R-:W-:Y:S02]  /*ca50*/  SHF.L.U32 R5, R5, R22.reuse, RZ ;  /* 0x0000001605057219 */ /* 0x080fe400000006ff */
[-C--:B------:R-:W-:Y:S01]  /*ca60*/  SHF.R.U32.HI R3, RZ, R22.reuse, R3 ;  /* 0x00000016ff037219 */ /* 0x080fe20000011603 */
[----:B------:R-:W-:Y:S01]  /*ca70*/  IMAD.MOV.U32 R2, RZ, RZ, R13 ;  /* 0x000000ffff027224 */ /* 0x000fe200078e000d */
[----:B------:R-:W-:Y:S01]  /*ca80*/  SHF.L.U32 R22, R7, R22, RZ ;  /* 0x0000001607167219 */ /* 0x000fe200000006ff */
[----:B------:R-:W0:Y:S01]  /*ca90*/  LDC R27, c[0x0][0x638] ;  /* 0x00018e00ff1b7b82 */ /* 0x000e220000000800 */
[----:B------:R-:W-:-:S07]  /*caa0*/  LOP3.LUT R21, RZ, R5, RZ, 0x33, !PT ;  /* 0x00000005ff157212 */ /* 0x000fce00078e33ff */
[----:B------:R-:W0:Y:S01]  /*cab0*/  LDC R28, c[0x0][0x610] ;  /* 0x00018400ff1c7b82 */ /* 0x000e220000000800 */
[----:B------:R-:W-:Y:S05]  /*cac0*/  @!P0 BRA `(.L_x_338) ;  /* 0x0000000000288947 */ /* 0x000fea0003800000 */
[----:B--2---:R-:W2:Y:S02]  /*cad0*/  LDC R0, c[0x0][0x64c] ;  /* 0x00019300ff007b82 */ /* 0x004ea40000000800 */
[----:B--2---:R-:W-:-:S05]  /*cae0*/  IADD3 R7, P0, R13, R0, RZ ;  /* 0x000000000d077210 */ /* 0x004fca0007f1e0ff */
        /* <DEDUP_REMOVED lines=8> */
.L_x_338:
[----:B------:R-:W4:Y:S01]  /*cb70*/  LDC R4, c[0x0][0x65c] ;  /* 0x00019700ff047b82 */ /* 0x000f220000000800 */
[----:B--23--:R-:W-:Y:S01]  /*cb80*/  SHF.R.U64 R0, R2, R26, R3 ;  /* 0x0000001a02007219 */ /* 0x00cfe20000001203 */
[----:B-1----:R-:W-:Y:S01]  /*cb90*/  VIADD R5, R14, 0xffffffff ;  /* 0xffffffff0e057836 */ /* 0x002fe20000000000 */
[----:B------:R-:W-:Y:S01]  /*cba0*/  LOP3.LUT R3, R8, R21, RZ, 0xc0, !PT ;  /* 0x0000001508037212 */ /* 0x000fe200078ec0ff */
[----:B------:R-:W-:Y:S02]  /*cbb0*/  IMAD.MOV R12, RZ, RZ, -R12 ;  /* 0x000000ffff0c7224 */ /* 0x000fe400078e0a0c */
[----:B------:R-:W-:Y:S02]  /*cbc0*/  IMAD.MOV R2, RZ, RZ, -R0 ;  /* 0x000000ffff027224 */ /* 0x000fe400078e0a00 */
[----:B------:R-:W-:Y:S01]  /*cbd0*/  IMAD R22, R22, R0, R3 ;  /* 0x0000000016167224 */ /* 0x000fe200078e0203 */
[----:B------:R-:W-:Y:S01]  /*cbe0*/  LOP3.LUT R3, R10, R5, RZ, 0xc0, !PT ;  /* 0x000000050a037212 */ /* 0x000fe200078ec0ff */
[----:B0-----:R-:W-:-:S02]  /*cbf0*/  IMAD R0, R2, R27, R13 ;  /* 0x0000001b02007224 */ /* 0x001fc400078e020d */
[----:B------:R-:W-:Y:S02]  /*cc00*/  IMAD.MOV.U32 R2, RZ, RZ, 0x1 ;  /* 0x00000001ff027424 */ /* 0x000fe400078e00ff */
[----:B------:R-:W-:-:S03]  /*cc10*/  IMAD R3, R0, R14, R3 ;  /* 0x0000000e00037224 */ /* 0x000fc600078e0203 */
[----:B------:R-:W-:Y:S01]  /*cc20*/  PRMT R0, R2, 0x7610, R0 ;  /* 0x0000761002007816 */ /* 0x000fe20000000000 */
[----:B------:R-:W-:Y:S01]  /*cc30*/  IMAD.MOV.U32 R2, RZ, RZ, R11 ;  /* 0x000000ffff027224 */ /* 0x000fe200078e000b */
[----:B----4-:R-:W-:-:S13]  /*cc40*/  ISETP.NE.AND P0, PT, R4, 0x1, PT ;  /* 0x000000010400780c */ /* 0x010fda0003f05270 */
[----:B------:R-:W-:-:S04]  /*cc50*/  @P0 IMAD R19, R15, R12, R20 ;  /* 0x0000000c0f130224 */ /* 0x000fc800078e0214 */
[----:B------:R-:W-:-:S05]  /*cc60*/  IMAD R22, R22, R28, R19 ;  /* 0x0000001c16167224 */ /* 0x000fca00078e0213 */
[----:B------:R-:W-:Y:S02]  /*cc70*/  SEL R19, R3, R22, !P0 ;  /* 0x0000001603137207 */ /* 0x000fe40004000000 */
[----:B------:R-:W-:-:S07]  /*cc80*/  SEL R22, R22, R3, !P0 ;  /* 0x0000000316167207 */ /* 0x000fce0004000000 */
.L_x_336:
[----:B------:R-:W-:-:S13]  /*cc90*/  LOP3.LUT P0, RZ, R0, 0xff, RZ, 0xc0, !PT ;  /* 0x000000ff00ff7812 */ /* 0x000fda000780c0ff */
[----:B------:R-:W-:Y:S05]  /*cca0*/  @P0 BRA `(.L_x_339) ;  /* 0xffffff4000f00947 */ /* 0x000fea000383ffff */
[----:B------:R-:W-:Y:S05]  /*ccb0*/  EXIT ;  /* 0x000000000000794d */ /* 0x000fea0003800000 */
.L_x_4:
[----:B0-----:R-:W-:Y:S01]  /*ccc0*/  ULDC.64 UR4, c[0x0][0x650] ;  /* 0x0001940000047ab9 */ /* 0x001fe20000000a00 */
        /* <DEDUP_REMOVED lines=25> */
.L_x_341:
[-CC-:B------:R-:W-:Y:S01]  /*ce60*/  SHF.R.U64 R12, R10, R2.reuse, R11.reuse ;  /* 0x000000020a0c7219 */ /* 0x180fe2000000120b */
[----:B------:R-:W0:Y:S01]  /*ce70*/  LDC R8, c[0x0][0x618] ;  /* 0x00018600ff087b82 */ /* 0x000e220000000800 */
[----:B------:R-:W-:Y:S01]  /*ce80*/  SHF.R.U32.HI R2, RZ, R2, R11 ;  /* 0x00000002ff027219 */ /* 0x000fe2000001160b */
[----:B------:R-:W-:Y:S01]  /*ce90*/  ULDC UR4, c[0x0][0x150] ;  /* 0x0000540000047ab9 */ /* 0x000fe20000000800 */
[----:B------:R-:W-:Y:S01]  /*cea0*/  IADD3 R5, P0, RZ, -R12, RZ ;  /* 0x8000000cff057210 */ /* 0x000fe20007f1e0ff */
[----:B------:R-:W-:Y:S01]  /*ceb0*/  IMAD.MOV.U32 R19, RZ, RZ, R17 ;  /* 0x000000ffff137224 */ /* 0x000fe200078e0011 */
[----:B------:R-:W-:-:S03]  /*cec0*/  I2FP.F32.U32 R6, R4 ;  /* 0x0000000400067245 */ /* 0x000fc60000201000 */
[----:B------:R-:W1:Y:S01]  /*ced0*/  LDC.64 R24, c[0x0][0x640] ;  /* 0x00019000ff187b82 */ /* 0x000e620000000a00 */
[----:B------:R-:W-:Y:S02]  /*cee0*/  IMAD.X R9, RZ, RZ, ~R2, P0 ;  /* 0x000000ffff097224 */ /* 0x000fe400000e0e02 */
[----:B------:R-:W-:Y:S01]  /*cef0*/  FMUL R11, R6, UR4 ;  /* 0x00000004060b7c20 */ /* 0x000fe20008400000 */
[----:B------:R-:W-:Y:S01]  /*cf00*/  IMAD.WIDE.U32 R6, R5, R20, R18 ;  /* 0x0000001405067225 */ /* 0x000fe200078e0012 */
[----:B------:R-:W-:-:S03]  /*cf10*/  ULDC UR4, c[0x0][0x154] ;  /* 0x0000550000047ab9 */ /* 0x000fc60000000800 */
[----:B------:R-:W-:Y:S01]  /*cf20*/  IMAD R2, R9, R20, RZ ;  /* 0x0000001409027224 */ /* 0x000fe200078e02ff */
[----:B------:R-:W2:Y:S01]  /*cf30*/  LDC R13, c[0x0][0x144] ;  /* 0x00005100ff0d7b82 */ /* 0x000ea20000000800 */
[----:B------:R-:W3:Y:S02]  /*cf40*/  F2I.U32.TRUNC.NTZ R11, R11 ;  /* 0x0000000b000b7305 */ /* 0x000ee4000020f000 */
[----:B------:R-:W-:-:S04]  /*cf50*/  IMAD R5, R5, R21, R2 ;  /* 0x0000001505057224 */ /* 0x000fc800078e0202 */
[----:B------:R-:W-:Y:S01]  /*cf60*/  IMAD.IADD R5, R7, 0x1, R5 ;  /* 0x0000000107057824 */ /* 0x000fe200078e0205 */
[----:B------:R-:W4:Y:S04]  /*cf70*/  LDC R14, c[0x0][0x608] ;  /* 0x00018200ff0e7b82 */ /* 0x000f280000000800 */
[-C--:B0-----:R-:W-:Y:S02]  /*cf80*/  SHF.R.U64 R10, R6, R8.reuse, R5 ;  /* 0x00000008060a7219 */ /* 0x081fe40000001205 */
[----:B------:R-:W-:Y:S02]  /*cf90*/  I2FP.F32.U32 R6, R3 ;  /* 0x0000000300067245 */ /* 0x000fe40000201000 */
[----:B------:R-:W0:Y:S01]  /*cfa0*/  LDC R9, c[0x0][0x658] ;  /* 0x00019600ff097b82 */ /* 0x000e220000000800 */
[----:B-1----:R-:W-:Y:S01]  /*cfb0*/  ISETP.NE.U32.AND P0, PT, R24, RZ, PT ;  /* 0x000000ff1800720c */ /* 0x002fe20003f05070 */
[----:B---3--:R-:W-:Y:S01]  /*cfc0*/  IMAD.MOV R2, RZ, RZ, -R11 ;  /* 0x000000ffff027224 */ /* 0x008fe200078e0a0b */
[----:B------:R-:W-:Y:S01]  /*cfd0*/  SHF.R.U32.HI R5, RZ, R8, R5 ;  /* 0x00000008ff057219 */ /* 0x000fe20000011605 */
[----:B------:R-:W-:Y:S01]  /*cfe0*/  FMUL R6, R6, UR4 ;  /* 0x0000000406067c20 */ /* 0x000fe20008400000 */
[----:B------:R-:W-:Y:S01]  /*cff0*/  ISETP.NE.AND.EX P0, PT, R25, RZ, PT, P0 ;  /* 0x000000ff1900720c */ /* 0x000fe20003f05300 */
[----:B------:R-:W-:-:S02]  /*d000*/  IMAD.MOV.U32 R8, RZ, RZ, -0x1 ;  /* 0xffffffffff087424 */ /* 0x000fc400078e00ff */
[----:B------:R-:W1:Y:S01]  /*d010*/  LDC R20, c[0x0][0x148] ;  /* 0x00005200ff147b82 */ /* 0x000e620000000800 */
[----:B--2---:R-:W-:Y:S02]  /*d020*/  IMAD R22, R13, R2, R4 ;  /* 0x000000020d167224 */ /* 0x004fe400078e0204 */
[----:B------:R-:W-:-:S05]  /*d030*/  IMAD.MOV.U32 R4, RZ, RZ, 0x1 ;  /* 0x00000001ff047424 */ /* 0x000fca00078e00ff */
[----:B------:R-:W2:Y:S01]  /*d040*/  LDC R19, c[0x0][0x600] ;  /* 0x00018000ff137b82 */ /* 0x000ea20000000800 */
[-CC-:B----4-:R-:W-:Y:S02]  /*d050*/  SHF.R.U64 R13, R10, R14.reuse, R5.reuse ;  /* 0x0000000e0a0d7219 */ /* 0x190fe40000001205 */
[----:B------:R-:W-:Y:S02]  /*d060*/  SHF.R.U32.HI R2, RZ, R14, R5 ;  /* 0x0000000eff027219 */ /* 0x000fe40000011605 */
[----:B------:R3:W4:Y:S03]  /*d070*/  F2I.U32.TRUNC.NTZ R14, R6 ;  /* 0x00000006000e7305 */ /* 0x000726000020f000 */
[----:B------:R-:W1:Y:S01]  /*d080*/  LDC R21, c[0x0][0x648] ;  /* 0x00019200ff157b82 */ /* 0x000e620000000800 */
[-C--:B0-----:R-:W-:Y:S02]  /*d090*/  SHF.R.U64 R15, R13, R9.reuse, R2 ;  /* 0x000000090d0f7219 */ /* 0x081fe40000001202 */
[----:B------:R-:W-:-:S02]  /*d0a0*/  SHF.L.U32 R8, R8, R9, RZ ;  /* 0x0000000908087219 */ /* 0x000fc400000006ff */
[-C--:B------:R-:W-:Y:S01]  /*d0b0*/  SHF.L.U32 R27, R4, R9.reuse, RZ ;  /* 0x00000009041b7219 */ /* 0x080fe200000006ff */
[----:B------:R-:W-:Y:S01]  /*d0c0*/  IMAD.MOV.U32 R4, RZ, RZ, R15 ;  /* 0x000000ffff047224 */ /* 0x000fe200078e000f */
[----:B------:R-:W-:Y:S01]  /*d0d0*/  SHF.R.U32.HI R5, RZ, R9, R2 ;  /* 0x00000009ff057219 */ /* 0x000fe20000011602 */
[----:B------:R-:W0:Y:S01]  /*d0e0*/  LDC R26, c[0x0][0x638] ;  /* 0x00018e00ff1a7b82 */ /* 0x000e220000000800 */
[----:B------:R-:W-:-:S07]  /*d0f0*/  LOP3.LUT R28, RZ, R8, RZ, 0x33, !PT ;  /* 0x00000008ff1c7212 */ /* 0x000fce00078e33ff */
[----:B------:R-:W0:Y:S01]  /*d100*/  LDC R29, c[0x0][0x610] ;  /* 0x00018400ff1d7b82 */ /* 0x000e220000000800 */
        /* <DEDUP_REMOVED lines=11> */
.L_x_342:
[----:B------:R-:W3:Y:S01]  /*d1c0*/  LDC R2, c[0x0][0x65c] ;  /* 0x00019700ff027b82 */ /* 0x000ee20000000800 */
[----:B-1----:R-:W-:Y:S01]  /*d1d0*/  SHF.R.U64 R5, R4, R21, R5 ;  /* 0x0000001504057219 */ /* 0x002fe20000001205 */
[----:B------:R-:W-:Y:S02]  /*d1e0*/  IMAD.MOV R14, RZ, RZ, -R14 ;  /* 0x000000ffff0e7224 */ /* 0x000fe400078e0a0e */
[----:B--2---:R-:W-:Y:S02]  /*d1f0*/  VIADD R9, R19, 0xffffffff ;  /* 0xffffffff13097836 */ /* 0x004fe40000000000 */
[----:B------:R-:W-:Y:S02]  /*d200*/  IMAD.MOV R4, RZ, RZ, -R5 ;  /* 0x000000ffff047224 */ /* 0x000fe400078e0a05 */
[----:B------:R-:W-:Y:S01]  /*d210*/  IMAD.MOV.U32 R6, RZ, RZ, R12 ;  /* 0x000000ffff067224 */ /* 0x000fe200078e000c */
[----:B---3--:R-:W-:Y:S02]  /*d220*/  ISETP.NE.AND P0, PT, R2, 0x1, PT ;  /* 0x000000010200780c */ /* 0x008fe40003f05270 */
[----:B------:R-:W-:-:S05]  /*d230*/  LOP3.LUT R2, R13, R28, RZ, 0xc0, !PT ;  /* 0x0000001c0d027212 */ /* 0x000fca00078ec0ff */
[----:B------:R-:W-:Y:S02]  /*d240*/  IMAD R7, R27, R5, R2 ;  /* 0x000000051b077224 */ /* 0x000fe400078e0202 */
[----:B0-----:R-:W-:Y:S02]  /*d250*/  IMAD R2, R4, R26, R15 ;  /* 0x0000001a04027224 */ /* 0x001fe400078e020f */
[----:B------:R-:W-:Y:S02]  /*d260*/  IMAD.MOV.U32 R5, RZ, RZ, 0x1 ;  /* 0x00000001ff057424 */ /* 0x000fe400078e00ff */
[----:B------:R-:W-:Y:S01]  /*d270*/  @P0 IMAD R22, R20, R14, R3 ;  /* 0x0000000e14160224 */ /* 0x000fe200078e0203 */
[----:B------:R-:W-:-:S03]  /*d280*/  LOP3.LUT R3, R10, R9, RZ, 0xc0, !PT ;  /* 0x000000090a037212 */ /* 0x000fc600078ec0ff */
[----:B------:R-:W-:Y:S02]  /*d290*/  IMAD R7, R7, R29, R22 ;  /* 0x0000001d07077224 */ /* 0x000fe400078e0216 */
[----:B------:R-:W-:Y:S01]  /*d2a0*/  IMAD R4, R2, R19, R3 ;  /* 0x0000001302047224 */ /* 0x000fe200078e0203 */
[----:B------:R-:W-:-:S04]  /*d2b0*/  PRMT R2, R5, 0x7610, R2 ;  /* 0x0000761005027816 */ /* 0x000fc80000000002 */
[----:B------:R-:W-:Y:S02]  /*d2c0*/  SEL R13, R4, R7, !P0 ;  /* 0x00000007040d7207 */ /* 0x000fe40004000000 */
[----:B------:R-:W-:-:S07]  /*d2d0*/  SEL R7, R7, R4, !P0 ;  /* 0x0000000407077207 */ /* 0x000fce0004000000 */
.L_x_340:
[----:B------:R-:W-:-:S08]  /*d2e0*/  NOP ;  /* 0x0000000000007918 */ /* 0x000fd00000000000 */
[----:B------:R-:W0:-:S00]  /*d2f0*/  USETMAXREG.DEALLOC.CTAPOOL 0x28 ;  /* 0x00000028000079c8 */ /* 0x000e0000080e0500 */
[----:B0-----:R-:W-:-:S13]  /*d300*/  ISETP.NE.AND P0, PT, R0, RZ, PT ;  /* 0x000000ff0000720c */ /* 0x001fda0003f05270 */
[----:B------:R-:W-:Y:S05]  /*d310*/  @P0 EXIT ;  /* 0x000000000000094d */ /* 0x000fea0003800000 */
[----:B------:R-:W-:Y:S01]  /*d320*/  LOP3.LUT P0, RZ, R2, 0xff, RZ, 0xc0, !PT ;  /* 0x000000ff02ff7812 */ /* 0x000fe2000780c0ff */
[----:B------:R-:W-:Y:S02]  /*d330*/  IMAD.MOV.U32 R0, RZ, RZ, 0x1 ;  /* 0x00000001ff007424 */ /* 0x000fe400078e00ff */
[----:B------:R-:W-:-:S10]  /*d340*/  IMAD.MOV.U32 R11, RZ, RZ, RZ ;  /* 0x000000ffff0b7224 */ /* 0x000fd400078e00ff */
[----:B------:R-:W-:Y:S05]  /*d350*/  @!P0 BRA `(.L_x_343) ;  /* 0x0000000c00408947 */ /* 0x000fea0003800000 */
[----:B------:R-:W0:Y:S01]  /*d360*/  LDC R0, c[0x0][0x28c] ;  /* 0x0000a300ff007b82 */ /* 0x000e220000000800 */
[----:B------:R-:W-:Y:S01]  /*d370*/  ULDC UR5, c[0x0][0x600] ;  /* 0x0001800000057ab9 */ /* 0x000fe20000000800 */
[----:B------:R-:W-:Y:S01]  /*d380*/  ULDC UR4, c[0x0][0xc] ;  /* 0x0000030000047ab9 */ /* 0x000fe20000000800 */
[----:B------:R-:W-:Y:S01]  /*d390*/  UIADD3 UR16, UR5, -0x1, URZ ;  /* 0xffffffff05107890 */ /* 0x000fe2000fffe03f */
[C---:B------:R-:W-:Y:S01]  /*d3a0*/  LOP3.LUT P2, RZ, R23.reuse, 0x7f, RZ, 0xc0, !PT ;  /* 0x0000007f17ff7812 */ /* 0x040fe2000784c0ff */
[----:B------:R-:W-:Y:S01]  /*d3b0*/  ULDC UR6, c[0x0][0x658] ;  /* 0x0001960000067ab9 */ /* 0x000fe20000000800 */
[----:B------:R-:W-:Y:S01]  /*d3c0*/  ULDC UR5, c[0x0][0x10] ;  /* 0x0000040000057ab9 */ /* 0x000fe20000000800 */
[----:B------:R-:W-:Y:S01]  /*d3d0*/  UMOV UR7, 0xffffffff ;  /* 0xffffffff00077882 */ /* 0x000fe20000000000 */
[----:B------:R-:W-:Y:S01]  /*d3e0*/  UMOV UR8, 0x1 ;  /* 0x0000000100087882 */ /* 0x000fe20000000000 */
[----:B------:R-:W-:Y:S01]  /*d3f0*/  UIMAD.WIDE.U32 UR4, UR4, UR5, URZ ;  /* 0x00000005040472a5 */ /* 0x000fe2000f8e003f */
[----:B------:R-:W-:Y:S01]  /*d400*/  LOP3.LUT P0, RZ, R23, 0x1f, RZ, 0xc0, !PT ;  /* 0x0000001f17ff7812 */ /* 0x000fe2000780c0ff */
[----:B------:R-:W-:Y:S01]  /*d410*/  USHF.L.U32 UR7, UR7, UR6, URZ ;  /* 0x0000000607077299 */ /* 0x000fe2000800063f */
[----:B------:R-:W-:Y:S01]  /*d420*/  BSSY B0, `(.L_x_343) ;  /* 0x00000c3000007945 */ /* 0x000fe20003800000 */
[----:B------:R-:W-:Y:S01]  /*d430*/  USHF.L.U32 UR18, UR8, UR6, URZ ;  /* 0x0000000608127299 */ /* 0x000fe2000800063f */
[----:B------:R-:W-:Y:S01]  /*d440*/  IMAD.MOV.U32 R12, RZ, RZ, 0x1 ;  /* 0x00000001ff0c7424 */ /* 0x000fe200078e00ff */
[----:B------:R-:W-:Y:S01]  /*d450*/  LOP3.LUT R10, R16, 0x2, RZ, 0xfc, !PT ;  /* 0x00000002100a7812 */ /* 0x000fe200078efcff */
[----:B------:R-:W-:Y:S01]  /*d460*/  ULDC UR6, c[0x0][0x14] ;  /* 0x0000050000067ab9 */ /* 0x000fe20000000800 */
[----:B------:R-:W-:Y:S01]  /*d470*/  PLOP3.LUT P0, PT, P0, P2, PT, 0x8a, 0x0 ;  /* 0x000000000000781c */ /* 0x000fe20000705172 */
[----:B------:R-:W-:Y:S01]  /*d480*/  UIMAD.WIDE.U32 UR20, UR4, UR6, URZ ;  /* 0x00000006041472a5 */ /* 0x000fe2000f8e003f */
[----:B------:R-:W-:Y:S01]  /*d490*/  IMAD.MOV.U32 R11, RZ, RZ, RZ ;  /* 0x000000ffff0b7224 */ /* 0x000fe200078e00ff */
[----:B------:R-:W-:-:S02]  /*d4a0*/  UIMAD UR13, UR5, UR6, URZ ;  /* 0x00000006050d72a4 */ /* 0x000fc4000f8e023f */
[----:B------:R-:W-:Y:S01]  /*d4b0*/  ULOP3.LUT UR17, URZ, UR7, URZ, 0x33, !UPT ;  /* 0x000000073f117292 */ /* 0x000fe2000f8e333f */
[----:B0-----:R-:W-:Y:S01]  /*d4c0*/  VIADD R0, R0, 0xf ;  /* 0x0000000f00007836 */ /* 0x001fe20000000000 */
[----:B------:R-:W-:Y:S01]  /*d4d0*/  UIADD3 UR13, UR21, UR13, URZ ;  /* 0x0000000d150d7290 */ /* 0x000fe2000fffe03f */
[----:B------:R-:W-:-:S03]  /*d4e0*/  ULDC.64 UR22, c[0x0][0x198] ;  /* 0x0000660000167ab9 */ /* 0x000fc60000000a00 */
[----:B------:R-:W-:-:S04]  /*d4f0*/  SHF.R.S32.HI R3, RZ, 0x1f, R0 ;  /* 0x0000001fff037819 */ /* 0x000fc80000011400 */
[----:B------:R-:W-:Y:S01]  /*d500*/  LEA.HI R3, R3, R0, RZ, 0x4 ;  /* 0x0000000003037211 */ /* 0x000fe200078f20ff */
[----:B------:R-:W-:-:S03]  /*d510*/  IMAD.MOV.U32 R0, RZ, RZ, 0x1 ;  /* 0x00000001ff007424 */ /* 0x000fc600078e00ff */
[----:B------:R-:W-:-:S05]  /*d520*/  SHF.R.S32.HI R8, RZ, 0x4, R3 ;  /* 0x00000004ff087819 */ /* 0x000fca0000011403 */
[----:B------:R-:W-:-:S07]  /*d530*/  VIADD R9, R8, 0x1 ;  /* 0x0000000108097836 */ /* 0x000fce0000000000 */
.L_x_355:
[----:B------:R-:W-:-:S03]  /*d540*/  UMOV UR4, 0xffffffff ;  /* 0xffffffff00047882 */ /* 0x000fc60000000000 */
[----:B------:R-:W-:Y:S05]  /*d550*/  BRA.DIV UR4, `(.L_x_344) ;  /* 0x0000001204cc7947 */ /* 0x000fea000b800000 */
[----:B------:R-:W-:-:S13]  /*d560*/  ELECT P6, URZ, PT ;  /* 0x00000000003f782f */ /* 0x000fda00038c0000 */
.L_x_374:
[----:B------:R-:W0:Y:S01]  /*d570*/  LDC R2, c[0x0][0x28c] ;  /* 0x0000a300ff027b82 */ /* 0x000e220000000800 */
[----:B------:R-:W-:Y:S01]  /*d580*/  BSSY B1, `(.L_x_345) ;  /* 0x0000037000017945 */ /* 0x000fe20003800000 */
[----:B0-----:R-:W-:-:S13]  /*d590*/  ISETP.LT.OR P6, PT, R2, 0x1, !P6 ;  /* 0x000000010200780c */ /* 0x001fda00077c1670 */
[----:B------:R-:W-:Y:S05]  /*d5a0*/  @P6 BRA `(.L_x_346) ;  /* 0x0000000000d06947 */ /* 0x000fea0003800000 */
[----:B------:R-:W-:Y:S02]  /*d5b0*/  IMAD R13, R13, 0x50, RZ ;  /* 0x000000500d0d7824 */ /* 0x000fe400078e02ff */
[----:B------:R-:W-:Y:S02]  /*d5c0*/  IMAD.SHL.U32 R15, R7, 0x200, RZ ;  /* 0x00000200070f7824 */ /* 0x000fe400078e00ff */
[----:B------:R-:W-:Y:S02]  /*d5d0*/  IMAD.MOV.U32 R20, RZ, RZ, RZ ;  /* 0x000000ffff147224 */ /* 0x000fe400078e00ff */
[----:B------:R-:W-:Y:S02]  /*d5e0*/  IMAD.MOV.U32 R2, RZ, RZ, R9 ;  /* 0x000000ffff027224 */ /* 0x000fe400078e0009 */
[----:B------:R-:W-:Y:S02]  /*d5f0*/  IMAD.MOV.U32 R3, RZ, RZ, R0 ;  /* 0x000000ffff037224 */ /* 0x000fe400078e0000 */
[----:B------:R-:W-:-:S07]  /*d600*/  IMAD.MOV.U32 R4, RZ, RZ, R11 ;  /* 0x000000ffff047224 */ /* 0x000fce00078e000b */
.L_x_350:
[----:B------:R-:W0:Y:S01]  /*d610*/  S2R R14, SR_CgaCtaId ;  /* 0x00000000000e7919 */ /* 0x000e220000008800 */
[----:B------:R-:W-:Y:S01]  /*d620*/  MOV R5, 0x400 ;  /* 0x0000040000057802 */ /* 0x000fe20000000f00 */
[----:B------:R-:W1:Y:S03]  /*d630*/  @!P2 LDC R7, c[0x0][0x500] ;  /* 0x00014000ff07ab82 */ /* 0x000e660000000800 */
[----:B0-----:R-:W-:Y:S02]  /*d640*/  LEA R19, R14, R5, 0x18 ;  /* 0x000000050e137211 */ /* 0x001fe400078ec0ff */
[----:B------:R-:W-:-:S03]  /*d650*/  SHF.L.U32 R5, R3, 0x1f, RZ ;  /* 0x0000001f03057819 */ /* 0x000fc600000006ff */
[----:B------:R-:W-:-:S04]  /*d660*/  IMAD R14, R4, 0x8, R19 ;  /* 0x00000008040e7824 */ /* 0x000fc800078e0213 */
[----:B------:R-:W0:Y:S02]  /*d670*/  SYNCS.PHASECHK.TRANS64.TRYWAIT P1, [R14+URZ+0x60], R5 ;  /* 0x000060050e0075a7 */ /* 0x000e24000802017f */
[----:B01----:R-:W-:Y:S05]  /*d680*/  @!P1 BRA `(.L_x_347) ;  /* 0x0000001000a09947 */ /* 0x003fea0003800000 */
.L_x_375:
[----:B0-----:R-:W-:Y:S01]  /*d690*/  PRMT R5, R10, 0x9910, RZ ;  /* 0x000099100a057816 */ /* 0x001fe200000000ff */
[----:B------:R0:W-:Y:S03]  /*d6a0*/  @!P2 SYNCS.ARRIVE.TRANS64 RZ, [R14+URZ], R7 ;  /* 0x000000070effa9a7 */ /* 0x0001e6000800003f */
[----:B------:R-:W-:-:S13]  /*d6b0*/  ISETP.NE.AND P1, PT, R5, 0x2, PT ;  /* 0x000000020500780c */ /* 0x000fda0003f25270 */
[----:B0-----:R-:W-:Y:S05]  /*d6c0*/  @P1 BRA `(.L_x_348) ;  /* 0x0000000000041947 */ /* 0x001fea0003800000 */
[----:B------:R-:W-:Y:S01]  /*d6d0*/  BPT.TRAP 0x1 ;  /* 0x000000040000795c */ /* 0x000fe20000300000 */
.L_x_348:
[----:B------:R-:W-:Y:S05]  /*d6e0*/  @P0 BRA `(.L_x_349) ;  /* 0x0000000000040947 */ /* 0x000fea0003800000 */
[----:B------:R-:W-:Y:S01]  /*d6f0*/  BPT.TRAP 0x1 ;  /* 0x000000040000795c */ /* 0x000fe20000300000 */
.L_x_349:
[--C-:B------:R-:W-:Y:S01]  /*d700*/  IMAD R5, R4, 0x4000, R19.reuse ;  /* 0x0000400004057824 */ /* 0x100fe200078e0213 */
[----:B------:R-:W-:Y:S01]  /*d710*/  R2UR UR9, R14 ;  /* 0x000000000e0972ca */ /* 0x000fe200000e0000 */
[----:B------:R-:W-:Y:S01]  /*d720*/  IMAD R19, R4, 0xa00, R19 ;  /* 0x00000a0004137824 */ /* 0x000fe200078e0213 */
[----:B------:R-:W-:Y:S01]  /*d730*/  UIADD3 UR4, UP0, UR22, 0xf0, URZ ;  /* 0x000000f016047890 */ /* 0x000fe2000ff1e03f */
[----:B------:R-:W-:Y:S01]  /*d740*/  VIADD R2, R2, 0xffffffff ;  /* 0xffffffff02027836 */ /* 0x000fe20000000000 */
[----:B------:R-:W-:Y:S01]  /*d750*/  R2UR UR5, R5 ;  /* 0x00000000050572ca */ /* 0x000fe200000e0000 */
[----:B------:R-:W-:Y:S01]  /*d760*/  UIADD3 UR24, UP1, UR22, 0x1f0, URZ ;  /* 0x000001f016187890 */ /* 0x000fe2000ff3e03f */
[----:B------:R-:W-:Y:S01]  /*d770*/  R2UR UR8, R19 ;  /* 0x00000000130872ca */ /* 0x000fe200000e0000 */
[----:B------:R-:W-:Y:S01]  /*d780*/  VIADD R4, R4, 0x1 ;  /* 0x0000000104047836 */ /* 0x000fe20000000000 */
[----:B------:R-:W-:Y:S01]  /*d790*/  R2UR UR11, R15 ;  /* 0x000000000f0b72ca */ /* 0x000fe200000e0000 */
[----:B------:R-:W-:Y:S01]  /*d7a0*/  UIADD3.X UR25, URZ, UR23, URZ, UP1, !UPT ;  /* 0x000000173f197290 */ /* 0x000fe20008ffe43f */
[----:B------:R-:W-:Y:S01]  /*d7b0*/  R2UR UR10, R20 ;  /* 0x00000000140a72ca */ /* 0x000fe200000e0000 */
[----:B------:R-:W-:Y:S01]  /*d7c0*/  UMOV UR6, 0x0 ;  /* 0x0000000000067882 */ /* 0x000fe20000000000 */
[----:B------:R-:W-:Y:S01]  /*d7d0*/  R2UR UR12, R6 ;  /* 0x00000000060c72ca */ /* 0x000fe200000e0000 */
[----:B------:R-:W-:Y:S01]  /*d7e0*/  UMOV UR7, 0x10000000 ;  /* 0x1000000000077882 */ /* 0x000fe20000000000 */
[----:B------:R-:W-:Y:S01]  /*d7f0*/  R2UR UR19, R13 ;  /* 0x000000000d1372ca */ /* 0x000fe200000e0000 */
[----:B------:R-:W-:Y:S01]  /*d800*/  VIADD R20, R20, 0x10 ;  /* 0x0000001014147836 */ /* 0x000fe20000000000 */
[----:B------:R-:W-:Y:S01]  /*d810*/  ISETP.GT.AND P3, PT, R2, 0x1, PT ;  /* 0x000000010200780c */ /* 0x000fe20003f64270 */
[----:B------:R-:W-:Y:S01]  /*d820*/  UIADD3 UR14, UR5, 0x180, URZ ;  /* 0x00000180050e7890 */ /* 0x000fe2000fffe03f */
[----:B------:R-:W-:Y:S01]  /*d830*/  ISETP.NE.AND P1, PT, R4, 0xc, PT ;  /* 0x0000000c0400780c */ /* 0x000fe20003f25270 */
[----:B------:R-:W-:-:S02]  /*d840*/  UIADD3.X UR5, URZ, UR23, URZ, UP0, !UPT ;  /* 0x000000173f057290 */ /* 0x000fc400087fe43f */
[----:B------:R-:W-:Y:S01]  /*d850*/  UIADD3 UR15, UR8, 0x30180, URZ ;  /* 0x00030180080f7890 */ /* 0x000fe2000fffe03f */
[----:B------:R-:W-:Y:S02]  /*d860*/  SEL R14, RZ, 0x1, P1 ;  /* 0x00000001ff0e7807 */ /* 0x000fe40000800000 */
[----:B------:R-:W-:Y:S01]  /*d870*/  UMOV UR8, UR14 ;  /* 0x0000000e00087c82 */ /* 0x000fe20008000000 */
[----:B------:R-:W-:Y:S02]  /*d880*/  SEL R4, R4, RZ, P1 ;  /* 0x000000ff04047207 */ /* 0x000fe40000800000 */
[----:B------:R-:W-:Y:S01]  /*d890*/  LOP3.LUT R3, R3, R14, RZ, 0x3c, !PT ;  /* 0x0000000e03037212 */ /* 0x000fe200078e3cff */
[----:B------:R0:W-:Y:S02]  /*d8a0*/  UTMALDG.3D [UR8], [UR4], desc[UR6] ;  /* 0x00000608040075b4 */ /* 0x0001e40008011000 */
[----:B0-----:R-:W-:Y:S01]  /*d8b0*/  UMOV UR8, UR15 ;  /* 0x0000000f00087c82 */ /* 0x001fe20008000000 */
[----:B------:R-:W-:-:S02]  /*d8c0*/  UMOV UR11, UR19 ;  /* 0x00000013000b7c82 */ /* 0x000fc40008000000 */
[----:B------:R0:W-:Y:S02]  /*d8d0*/  UTMALDG.3D [UR8], [UR24], desc[UR6] ;  /* 0x00000608180075b4 */ /* 0x0001e40008011000 */
[----:B0-----:R-:W-:Y:S05]  /*d8e0*/  @P3 BRA `(.L_x_350) ;  /* 0xfffffffc00483947 */ /* 0x001fea000383ffff */
.L_x_346:
[----:B------:R-:W-:Y:S05]  /*d8f0*/  BSYNC B1 ;  /* 0x0000000000017941 */ /* 0x000fea0003800000 */
.L_x_345:
[----:B------:R-:W-:Y:S01]  /*d900*/  LOP3.LUT P3, RZ, R12, 0xff, RZ, 0xc0, !PT ;  /* 0x000000ff0cff7812 */ /* 0x000fe2000786c0ff */
[----:B------:R-:W-:Y:S01]  /*d910*/  IMAD.IADD R4, R8, 0x1, R11 ;  /* 0x0000000108047824 */ /* 0x000fe200078e020b */
[----:B------:R-:W-:Y:S01]  /*d920*/  IADD3 R18, P4, R18, UR20, RZ ;  /* 0x0000001412127c10 */ /* 0x000fe2000ff9e0ff */
[----:B------:R-:W-:Y:S01]  /*d930*/  ULDC.64 UR4, c[0x0][0x650] ;  /* 0x0001940000047ab9 */ /* 0x000fe20000000a00 */
[----:B------:R-:W-:Y:S01]  /*d940*/  BSSY B1, `(.L_x_351) ;  /* 0x000006e000017945 */ /* 0x000fe20003800000 */
[----:B------:R-:W-:Y:S01]  /*d950*/  IMAD.MOV.U32 R7, RZ, RZ, -0x1 ;  /* 0xffffffffff077424 */ /* 0x000fe200078e00ff */
[----:B------:R-:W-:Y:S01]  /*d960*/  ISETP.GT.U32.AND P1, PT, R4, 0xb, PT ;  /* 0x0000000b0400780c */ /* 0x000fe20003f24070 */
[----:B------:R-:W-:Y:S01]  /*d970*/  IMAD.MOV.U32 R13, RZ, RZ, -0x1 ;  /* 0xffffffffff0d7424 */ /* 0x000fe200078e00ff */
[----:B------:R-:W-:Y:S01]  /*d980*/  IADD3.X R17, R17, UR13, RZ, P4, !PT ;  /* 0x0000000d11117c10 */ /* 0x000fe2000a7fe4ff */
[----:B------:R-:W-:Y:S01]  /*d990*/  IMAD.MOV.U32 R6, RZ, RZ, -0x1 ;  /* 0xffffffffff067424 */ /* 0x000fe200078e00ff */
[----:B------:R-:W-:-:S02]  /*d9a0*/  ISETP.LT.U32.AND P1, PT, R8, 0xc, P1 ;  /* 0x0000000c0800780c */ /* 0x000fc40000f21070 */
[----:B------:R-:W-:Y:S01]  /*d9b0*/  PRMT R12, RZ, 0x7610, R12 ;  /* 0x00007610ff0c7816 */ /* 0x000fe2000000000c */
[----:B------:R-:W0:Y:S01]  /*d9c0*/  @P3 S2R R3, SR_CgaCtaId ;  /* 0x0000000000033919 */ /* 0x000e220000008800 */
[----:B------:R-:W-:-:S04]  /*d9d0*/  @P3 MOV R2, 0x400 ;  /* 0x0000040000023802 */ /* 0x000fc80000000f00 */
[----:B0-----:R-:W-:Y:S01]  /*d9e0*/  @P3 LEA R5, R3, R2, 0x18 ;  /* 0x0000000203053211 */ /* 0x001fe200078ec0ff */
[----:B------:R-:W-:-:S03]  /*d9f0*/  IMAD.WIDE.U32 R2, R4, -0x55555555, RZ ;  /* 0xaaaaaaab04027825 */ /* 0x000fc600078e00ff */
[----:B------:R0:W-:Y:S01]  /*da00*/  @P3 SYNCS.ARRIVE.TRANS64.A1T0 RZ, [R5+URZ+0xd8], RZ ;  /* 0x0000d8ff05ff39a7 */ /* 0x0001e2000810003f */
[----:B------:R-:W-:Y:S02]  /*da10*/  ISETP.GE.U32.AND P3, PT, R8, 0xc, PT ;  /* 0x0000000c0800780c */ /* 0x000fe40003f66070 */
[----:B------:R-:W-:Y:S02]  /*da20*/  PRMT R2, RZ, 0x7610, R2 ;  /* 0x00007610ff027816 */ /* 0x000fe40000000002 */
[----:B0-----:R-:W-:Y:S02]  /*da30*/  SHF.R.U32.HI R5, RZ, 0x3, R3 ;  /* 0x00000003ff057819 */ /* 0x001fe40000011603 */
[----:B------:R-:W-:Y:S02]  /*da40*/  SEL R3, RZ, 0x1, !P1 ;  /* 0x00000001ff037807 */ /* 0x000fe40004800000 */
[----:B------:R-:W-:Y:S01]  /*da50*/  ISETP.GE.U32.AND P1, PT, R18, UR4, PT ;  /* 0x0000000412007c0c */ /* 0x000fe2000bf26070 */
[----:B------:R-:W-:Y:S01]  /*da60*/  IMAD R11, R5, -0xc, R4 ;  /* 0xfffffff4050b7824 */ /* 0x000fe200078e0204 */
[----:B------:R-:W-:-:S02]  /*da70*/  LOP3.LUT R0, R0, R3, RZ, 0x3c, !PT ;  /* 0x0000000300007212 */ /* 0x000fc400078e3cff */
[----:B------:R-:W-:Y:S02]  /*da80*/  ISETP.GE.U32.AND.EX P1, PT, R17, UR5, PT, P1 ;  /* 0x0000000511007c0c */ /* 0x000fe4000bf26110 */
[----:B------:R-:W-:-:S11]  /*da90*/  @P3 LOP3.LUT R0, R0, 0x1, R5, 0x78, !PT ;  /* 0x0000000100003812 */ /* 0x000fd600078e7805 */
[----:B------:R-:W-:Y:S05]  /*daa0*/  @P1 BRA `(.L_x_352) ;  /* 0x00000004005c1947 */ /* 0x000fea0003800000 */
[----:B------:R-:W-:Y:S01]  /*dab0*/  ULDC.64 UR4, c[0x0][0x628] ;  /* 0x00018a0000047ab9 */ /* 0x000fe20000000a00 */
[----:B------:R-:W0:Y:S01]  /*dac0*/  S2R R14, SR_CTAID.X ;  /* 0x00000000000e7919 */ /* 0x000e220000002500 */
[----:B------:R-:W-:Y:S01]  /*dad0*/  ISETP.NE.U32.AND P1, PT, RZ, UR4, PT ;  /* 0x00000004ff007c0c */ /* 0x000fe2000bf25070 */
[----:B------:R-:W-:Y:S01]  /*dae0*/  ULDC UR7, c[0x0][0x630] ;  /* 0x00018c0000077ab9 */ /* 0x000fe20000000800 */
[----:B------:R-:W-:Y:S01]  /*daf0*/  IMAD.MOV.U32 R2, RZ, RZ, R18 ;  /* 0x000000ffff027224 */ /* 0x000fe200078e0012 */
[----:B------:R-:W1:Y:S01]  /*db00*/  S2R R13, SR_CTAID.Y ;  /* 0x00000000000d7919 */ /* 0x000e620000002600 */
[----:B------:R-:W-:Y:S01]  /*db10*/  ISETP.NE.AND.EX P1, PT, RZ, UR5, PT, P1 ;  /* 0x00000005ff007c0c */ /* 0x000fe2000bf25310 */
[----:B------:R-:W-:-:S12]  /*db20*/  IMAD.MOV.U32 R3, RZ, RZ, R17 ;  /* 0x000000ffff037224 */ /* 0x000fd800078e0011 */
[----:B------:R-:W-:Y:S05]  /*db30*/  @!P1 BRA `(.L_x_353) ;  /* 0x0000000000289947 */ /* 0x000fea0003800000 */
[----:B------:R-:W-:Y:S02]  /*db40*/  ULDC UR6, c[0x0][0x634] ;  /* 0x00018d0000067ab9 */ /* 0x000fe40000000800 */
[----:B------:R-:W-:-:S05]  /*db50*/  IADD3 R7, P1, R18, UR6, RZ ;  /* 0x0000000612077c10 */ /* 0x000fca000ff3e0ff */
[----:B------:R-:W-:-:S04]  /*db60*/  IMAD.X R15, RZ, RZ, R17, P1 ;  /* 0x000000ffff0f7224 */ /* 0x000fc800008e0611 */
[----:B------:R-:W-:-:S04]  /*db70*/  IMAD.WIDE.U32 R4, R15, UR4, RZ ;  /* 0x000000040f047c25 */ /* 0x000fc8000f8e00ff */
[----:B------:R-:W-:-:S04]  /*db80*/  IMAD.WIDE.U32 R4, P1, R7, UR5, R4 ;  /* 0x0000000507047c25 */ /* 0x000fc8000f820004 */
[----:B------:R-:W-:-:S04]  /*db90*/  IMAD.WIDE.U32 R6, R7, UR4, RZ ;  /* 0x0000000407067c25 */ /* 0x000fc8000f8e00ff */
[----:B------:R-:W-:Y:S01]  /*dba0*/  IMAD.X R3, RZ, RZ, RZ, P1 ;  /* 0x000000ffff037224 */ /* 0x000fe200008e06ff */
[----:B------:R-:W-:Y:S01]  /*dbb0*/  IADD3 RZ, P1, R7, R4, RZ ;  /* 0x0000000407ff7210 */ /* 0x000fe20007f3e0ff */
[----:B------:R-:W-:-:S04]  /*dbc0*/  IMAD.MOV.U32 R2, RZ, RZ, R5 ;  /* 0x000000ffff027224 */ /* 0x000fc800078e0005 */
[----:B------:R-:W-:-:S08]  /*dbd0*/  IMAD.WIDE.U32.X R2, R15, UR5, R2, P1 ;  /* 0x000000050f027c25 */ /* 0x000fd000088e0402 */
.L_x_353:
[--C-:B------:R-:W-:Y:S01]  /*dbe0*/  SHF.R.U64 R6, R2, UR7, R3.reuse ;  /* 0x0000000702067c19 */ /* 0x100fe20008001203 */
[----:B------:R-:W-:Y:S01]  /*dbf0*/  ULDC.64 UR4, c[0x0][0x620] ;  /* 0x0001880000047ab9 */ /* 0x000fe20000000a00 */
[----:B------:R-:W-:Y:S01]  /*dc00*/  SHF.R.U32.HI R2, RZ, UR7, R3 ;  /* 0x00000007ff027c19 */ /* 0x000fe20008011603 */
[----:B------:R-:W-:Y:S01]  /*dc10*/  IMAD.MOV.U32 R3, RZ, RZ, R17 ;  /* 0x000000ffff037224 */ /* 0x000fe200078e0011 */
[----:B------:R-:W-:Y:S01]  /*dc20*/  IADD3 R5, P1, RZ, -R6, RZ ;  /* 0x80000006ff057210 */ /* 0x000fe20007f3e0ff */
[----:B------:R-:W2:Y:S01]  /*dc30*/  LDC R25, c[0x0][0x144] ;  /* 0x00005100ff197b82 */ /* 0x000ea20000000800 */
[----:B0-----:R-:W-:Y:S01]  /*dc40*/  I2FP.F32.U32 R7, R14 ;  /* 0x0000000e00077245 */ /* 0x001fe20000201000 */
[----:B------:R-:W-:Y:S01]  /*dc50*/  ULDC.64 UR8, c[0x0][0x640] ;  /* 0x0001900000087ab9 */ /* 0x000fe20000000a00 */
[----:B------:R-:W-:Y:S01]  /*dc60*/  ULDC UR6, c[0x0][0x608] ;  /* 0x0001820000067ab9 */ /* 0x000fe20000000800 */
[----:B------:R-:W-:Y:S01]  /*dc70*/  IMAD.X R2, RZ, RZ, ~R2, P1 ;  /* 0x000000ffff027224 */ /* 0x000fe200008e0e02 */
[----:B------:R-:W-:-:S03]  /*dc80*/  ISETP.NE.U32.AND P1, PT, RZ, UR8, PT ;  /* 0x00000008ff007c0c */ /* 0x000fc6000bf25070 */
[----:B------:R-:W-:Y:S01]  /*dc90*/  IMAD R4, R2, UR4, RZ ;  /* 0x0000000402047c24 */ /* 0x000fe2000f8e02ff */
[----:B------:R-:W0:Y:S01]  /*dca0*/  LDC R20, c[0x0][0x148] ;  /* 0x00005200ff147b82 */ /* 0x000e220000000800 */
[----:B------:R-:W-:Y:S01]  /*dcb0*/  IMAD.MOV.U32 R2, RZ, RZ, R18 ;  /* 0x000000ffff027224 */ /* 0x000fe200078e0012 */
[----:B------:R-:W-:-:S03]  /*dcc0*/  ISETP.NE.AND.EX P1, PT, RZ, UR9, PT, P1 ;  /* 0x00000009ff007c0c */ /* 0x000fc6000bf25310 */
[----:B------:R-:W-:Y:S01]  /*dcd0*/  IMAD.WIDE.U32 R2, R5, UR4, R2 ;  /* 0x0000000405027c25 */ /* 0x000fe2000f8e0002 */
[----:B------:R-:W-:-:S03]  /*dce0*/  ULDC UR4, c[0x0][0x150] ;  /* 0x0000540000047ab9 */ /* 0x000fc60000000800 */
[----:B------:R-:W-:Y:S02]  /*dcf0*/  IMAD R5, R5, UR5, R4 ;  /* 0x0000000505057c24 */ /* 0x000fe4000f8e0204 */
[----:B------:R-:W-:Y:S01]  /*dd00*/  FMUL R4, R7, UR4 ;  /* 0x0000000407047c20 */ /* 0x000fe20008400000 */
[----:B------:R-:W-:Y:S01]  /*dd10*/  ULDC UR4, c[0x0][0x618] ;  /* 0x0001860000047ab9 */ /* 0x000fe20000000800 */
[----:B------:R-:W-:Y:S01]  /*dd20*/  ULDC UR5, c[0x0][0x154] ;  /* 0x0000550000057ab9 */ /* 0x000fe20000000800 */
[----:B------:R-:W-:-:S03]  /*dd30*/  IMAD.IADD R3, R3, 0x1, R5 ;  /* 0x0000000103037824 */ /* 0x000fc600078e0205 */
[----:B------:R-:W3:Y:S02]  /*dd40*/  F2I.U32.TRUNC.NTZ R4, R4 ;  /* 0x0000000400047305 */ /* 0x000ee4000020f000 */
[----:B------:R-:W-:Y:S02]  /*dd50*/  SHF.R.U64 R7, R2, UR4, R3 ;  /* 0x0000000402077c19 */ /* 0x000fe40008001203 */
[----:B-1----:R-:W-:-:S05]  /*dd60*/  I2FP.F32.U32 R2, R13 ;  /* 0x0000000d00027245 */ /* 0x002fca0000201000 */
[----:B------:R-:W-:Y:S01]  /*dd70*/  FMUL R21, R2, UR5 ;  /* 0x0000000502157c20 */ /* 0x000fe20008400000 */
[----:B------:R-:W-:Y:S01]  /*dd80*/  SHF.R.U32.HI R2, RZ, UR4, R3 ;  /* 0x00000004ff027c19 */ /* 0x000fe20008011603 */
[----:B------:R-:W-:-:S03]  /*dd90*/  ULDC UR4, c[0x0][0x658] ;  /* 0x0001960000047ab9 */ /* 0x000fc60000000800 */
[--C-:B------:R-:W-:Y:S01]  /*dda0*/  SHF.R.U64 R19, R7, UR6, R2.reuse ;  /* 0x0000000607137c19 */ /* 0x100fe20008001202 */
[----:B------:R-:W1:Y:S01]  /*ddb0*/  F2I.U32.TRUNC.NTZ R21, R21 ;  /* 0x0000001500157305 */ /* 0x000e62000020f000 */
[----:B------:R-:W-:Y:S01]  /*ddc0*/  SHF.R.U32.HI R2, RZ, UR6, R2 ;  /* 0x00000006ff027c19 */ /* 0x000fe20008011602 */
[----:B---3--:R-:W-:-:S03]  /*ddd0*/  IMAD.MOV R4, RZ, RZ, -R4 ;  /* 0x000000ffff047224 */ /* 0x008fc600078e0a04 */
[----:B------:R-:W-:Y:S01]  /*dde0*/  SHF.R.U64 R15, R19, UR4, R2 ;  /* 0x00000004130f7c19 */ /* 0x000fe20008001202 */
[----:B--2---:R-:W-:Y:S01]  /*ddf0*/  IMAD R14, R25, R4, R14 ;  /* 0x00000004190e7224 */ /* 0x004fe200078e020e */
[----:B------:R-:W-:-:S03]  /*de00*/  SHF.R.U32.HI R23, RZ, UR4, R2 ;  /* 0x00000004ff177c19 */ /* 0x000fc60008011602 */
[----:B------:R-:W-:Y:S02]  /*de10*/  IMAD.MOV.U32 R2, RZ, RZ, R15 ;  /* 0x000000ffff027224 */ /* 0x000fe400078e000f */
[----:B------:R-:W-:Y:S01]  /*de20*/  IMAD.MOV.U32 R3, RZ, RZ, R23 ;  /* 0x000000ffff037224 */ /* 0x000fe200078e0017 */
[----:B------:R-:W-:Y:S06]  /*de30*/  @!P1 BRA `(.L_x_354) ;  /* 0x0000000000289947 */ /* 0x000fec0003800000 */
[----:B------:R-:W-:Y:S02]  /*de40*/  ULDC UR4, c[0x0][0x64c] ;  /* 0x0001930000047ab9 */ /* 0x000fe40000000800 */
[----:B------:R-:W-:-:S05]  /*de50*/  IADD3 R3, P1, R15, UR4, RZ ;  /* 0x000000040f037c10 */ /* 0x000fca000ff3e0ff */
[----:B------:R-:W-:-:S04]  /*de60*/  IMAD.X R23, RZ, RZ, R23, P1 ;  /* 0x000000ffff177224 */ /* 0x000fc800008e0617 */
[----:B------:R-:W-:-:S04]  /*de70*/  IMAD.WIDE.U32 R4, R23, UR8, RZ ;  /* 0x0000000817047c25 */ /* 0x000fc8000f8e00ff */
[----:B------:R-:W-:-:S04]  /*de80*/  IMAD.WIDE.U32 R4, P1, R3, UR9, R4 ;  /* 0x0000000903047c25 */ /* 0x000fc8000f820004 */
[----:B------:R-:W-:-:S04]  /*de90*/  IMAD.WIDE.U32 R2, R3, UR8, RZ ;  /* 0x0000000803027c25 */ /* 0x000fc8000f8e00ff */
[----:B------:R-:W-:Y:S01]  /*dea0*/  IMAD.MOV.U32 R2, RZ, RZ, R5 ;  /* 0x000000ffff027224 */ /* 0x000fe200078e0005 */
[----:B------:R-:W-:Y:S01]  /*deb0*/  IADD3 RZ, P3, R3, R4, RZ ;  /* 0x0000000403ff7210 */ /* 0x000fe20007f7e0ff */
[----:B------:R-:W-:-:S04]  /*dec0*/  IMAD.X R3, RZ, RZ, RZ, P1 ;  /* 0x000000ffff037224 */ /* 0x000fc800008e06ff */
[----:B------:R-:W-:-:S08]  /*ded0*/  IMAD.WIDE.U32.X R2, R23, UR9, R2, P3 ;  /* 0x0000000917027c25 */ /* 0x000fd000098e0402 */
.L_x_354:
[----:B------:R-:W2:Y:S01]  /*dee0*/  LDC R4, c[0x0][0x65c] ;  /* 0x00019700ff047b82 */ /* 0x000ea20000000800 */
[----:B------:R-:W-:Y:S01]  /*def0*/  ULDC UR4, c[0x0][0x648] ;  /* 0x0001920000047ab9 */ /* 0x000fe20000000800 */
[----:B------:R-:W-:Y:S01]  /*df00*/  LOP3.LUT R19, R19, UR17, RZ, 0xc0, !PT ;  /* 0x0000001113137c12 */ /* 0x000fe2000f8ec0ff */
[----:B-1----:R-:W-:Y:S01]  /*df10*/  IMAD.MOV R21, RZ, RZ, -R21 ;  /* 0x000000ffff157224 */ /* 0x002fe200078e0a15 */
[----:B------:R-:W-:Y:S01]  /*df20*/  SHF.R.U64 R2, R2, UR4, R3 ;  /* 0x0000000402027c19 */ /* 0x000fe20008001203 */
[----:B------:R-:W-:Y:S01]  /*df30*/  ULDC UR4, c[0x0][0x638] ;  /* 0x00018e0000047ab9 */ /* 0x000fe20000000800 */
[----:B------:R-:W-:Y:S01]  /*df40*/  ULDC UR5, c[0x0][0x610] ;  /* 0x0001840000057ab9 */ /* 0x000fe20000000800 */
[----:B------:R-:W-:Y:S02]  /*df50*/  IMAD.MOV.U32 R3, RZ, RZ, 0x1 ;  /* 0x00000001ff037424 */ /* 0x000fe400078e00ff */
[----:B------:R-:W-:Y:S01]  /*df60*/  IMAD R19, R2, UR18, R19 ;  /* 0x0000001202137c24 */ /* 0x000fe2000f8e0213 */
[----:B--2---:R-:W-:Y:S01]  /*df70*/  ISETP.NE.AND P1, PT, R4, 0x1, PT ;  /* 0x000000010400780c */ /* 0x004fe20003f25270 */
[----:B------:R-:W-:Y:S01]  /*df80*/  IMAD.MOV R4, RZ, RZ, -R2 ;  /* 0x000000ffff047224 */ /* 0x000fe200078e0a02 */
[----:B------:R-:W-:-:S03]  /*df90*/  LOP3.LUT R2, R7, UR16, RZ, 0xc0, !PT ;  /* 0x0000001007027c12 */ /* 0x000fc6000f8ec0ff */
[----:B------:R-:W-:Y:S01]  /*dfa0*/  IMAD R15, R4, UR4, R15 ;  /* 0x00000004040f7c24 */ /* 0x000fe2000f8e020f */
[----:B------:R-:W-:-:S03]  /*dfb0*/  ULDC UR4, c[0x0][0x600] ;  /* 0x0001800000047ab9 */ /* 0x000fc60000000800 */
[--C-:B------:R-:W-:Y:S01]  /*dfc0*/  IMAD R15, R15, UR4, R2.reuse ;  /* 0x000000040f0f7c24 */ /* 0x100fe2000f8e0202 */
[----:B------:R-:W-:-:S03]  /*dfd0*/  PRMT R2, R3, 0x7610, R2 ;  /* 0x0000761003027816 */ /* 0x000fc60000000002 */
[----:B0-----:R-:W-:-:S04]  /*dfe0*/  @P1 IMAD R14, R20, R21, R13 ;  /* 0x00000015140e1224 */ /* 0x001fc800078e020d */
[----:B------:R-:W-:-:S05]  /*dff0*/  IMAD R14, R19, UR5, R14 ;  /* 0x00000005130e7c24 */ /* 0x000fca000f8e020e */
[----:B------:R-:W-:Y:S02]  /*e000*/  SEL R13, R15, R14, !P1 ;  /* 0x0000000e0f0d7207 */ /* 0x000fe40004800000 */
[----:B------:R-:W-:-:S07]  /*e010*/  SEL R7, R14, R15, !P1 ;  /* 0x0000000f0e077207 */ /* 0x000fce0004800000 */
.L_x_352:
[----:B------:R-:W-:Y:S05]  /*e020*/  BSYNC B1 ;  /* 0x0000000000017941 */ /* 0x000fea0003800000 */
.L_x_351:
[----:B------:R-:W-:-:S13]  /*e030*/  LOP3.LUT P1, RZ, R2, 0xff, RZ, 0xc0, !PT ;  /* 0x000000ff02ff7812 */ /* 0x000fda000782c0ff */
[----:B------:R-:W-:Y:S05]  /*e040*/  @P1 BRA `(.L_x_355) ;  /* 0xfffffff4003c1947 */ /* 0x000fea000383ffff */
[----:B------:R-:W-:Y:S05]  /*e050*/  BSYNC B0 ;  /* 0x0000000000007941 */ /* 0x000fea0003800000 */
.L_x_343:
[----:B------:R-:W-:-:S03]  /*e060*/  UMOV UR4, 0xffffffff ;  /* 0xffffffff00047882 */ /* 0x000fc60000000000 */
[----:B------:R-:W-:Y:S05]  /*e070*/  BRA.DIV UR4, `(.L_x_356) ;  /* 0x0000000a04387947 */ /* 0x000fea000b800000 */
[----:B------:R-:W-:-:S13]  /*e080*/  ELECT P6, URZ, PT ;  /* 0x00000000003f782f */ /* 0x000fda00038c0000 */
.L_x_378:
[----:B------:R-:W-:Y:S04]  /*e090*/  BSSY B0, `(.L_x_357) ;  /* 0x0000073000007945 */ /* 0x000fe80003800000 */
[----:B------:R-:W-:Y:S05]  /*e0a0*/  @!P6 BRA `(.L_x_358) ;  /* 0x0000000400c4e947 */ /* 0x000fea0003800000 */
[----:B------:R-:W-:-:S04]  /*e0b0*/  LOP3.LUT R16, R16, 0x2, RZ, 0xfc, !PT ;  /* 0x0000000210107812 */ /* 0x000fc800078efcff */
[----:B------:R-:W-:-:S13]  /*e0c0*/  ISETP.NE.AND P0, PT, R16, 0x3, PT ;  /* 0x000000031000780c */ /* 0x000fda0003f05270 */
[----:B------:R-:W-:Y:S05]  /*e0d0*/  @!P0 BRA `(.L_x_359) ;  /* 0x0000000000048947 */ /* 0x000fea0003800000 */
[----:B------:R-:W-:Y:S01]  /*e0e0*/  BPT.TRAP 0x1 ;  /* 0x000000040000795c */ /* 0x000fe20000300000 */
.L_x_359:
[----:B------:R-:W0:Y:S01]  /*e0f0*/  S2R R3, SR_CgaCtaId ;  /* 0x0000000000037919 */ /* 0x000e220000008800 */
[----:B------:R-:W-:Y:S02]  /*e100*/  MOV R2, 0x400 ;  /* 0x0000040000027802 */ /* 0x000fe40000000f00 */
[----:B------:R-:W-:Y:S02]  /*e110*/  SHF.L.U32 R4, R0, 0x1f, RZ ;  /* 0x0000001f00047819 */ /* 0x000fe400000006ff */
[----:B0-----:R-:W-:-:S05]  /*e120*/  LEA R2, R3, R2, 0x18 ;  /* 0x0000000203027211 */ /* 0x001fca00078ec0ff */
[----:B------:R-:W-:-:S04]  /*e130*/  VIADD R2, R2, 0x60 ;  /* 0x0000006002027836 */ /* 0x000fc80000000000 */
[C---:B------:R-:W-:Y:S02]  /*e140*/  IMAD R7, R11.reuse, 0x8, R2 ;  /* 0x000000080b077824 */ /* 0x040fe400078e0202 */
[----:B------:R-:W-:Y:S02]  /*e150*/  VIADD R11, R11, 0x1 ;  /* 0x000000010b0b7836 */ /* 0x000fe40000000000 */
[----:B------:R-:W0:Y:S03]  /*e160*/  SYNCS.PHASECHK.TRANS64.TRYWAIT P0, [R7+URZ], R4 ;  /* 0x00000004070075a7 */ /* 0x000e26000800017f */
[----:B------:R-:W-:-:S04]  /*e170*/  ISETP.NE.AND P1, PT, R11, 0xc, PT ;  /* 0x0000000c0b00780c */ /* 0x000fc80003f25270 */
[----:B------:R-:W-:Y:S02]  /*e180*/  SEL R3, RZ, 0x1, P1 ;  /* 0x00000001ff037807 */ /* 0x000fe40000800000 */
[----:B------:R-:W-:Y:S02]  /*e190*/  SEL R11, R11, RZ, P1 ;  /* 0x000000ff0b0b7207 */ /* 0x000fe40000800000 */
[----:B------:R-:W-:-:S03]  /*e1a0*/  LOP3.LUT R6, R0, R3, RZ, 0x3c, !PT ;  /* 0x0000000300067212 */ /* 0x000fc600078e3cff */
[----:B------:R-:W-:Y:S01]  /*e1b0*/  IMAD R8, R11, 0x8, R2 ;  /* 0x000000080b087824 */ /* 0x000fe200078e0202 */
[----:B------:R-:W-:Y:S01]  /*e1c0*/  SHF.L.U32 R5, R6, 0x1f, RZ ;  /* 0x0000001f06057819 */ /* 0x000fe200000006ff */
[----:B0-----:R-:W-:Y:S06]  /*e1d0*/  @!P0 BRA `(.L_x_360) ;  /* 0x0000000800008947 */ /* 0x001fec0003800000 */
.L_x_379:
[----:B------:R-:W1:Y:S01]  /*e1e0*/  SYNCS.PHASECHK.TRANS64.TRYWAIT P0, [R8+URZ], R5 ;  /* 0x00000005080075a7 */ /* 0x000e62000800017f */
[----:B------:R-:W-:-:S05]  /*e1f0*/  VIADD R0, R11, 0x1 ;  /* 0x000000010b007836 */ /* 0x000fca0000000000 */
[----:B------:R-:W-:-:S04]  /*e200*/  ISETP.NE.AND P1, PT, R0, 0xc, PT ;  /* 0x0000000c0000780c */ /* 0x000fc80003f25270 */
[----:B------:R-:W-:Y:S02]  /*e210*/  SEL R3, RZ, 0x1, P1 ;  /* 0x00000001ff037807 */ /* 0x000fe40000800000 */
[----:B0-----:R-:W-:Y:S02]  /*e220*/  SEL R7, R0, RZ, P1 ;  /* 0x000000ff00077207 */ /* 0x001fe40000800000 */
[----:B------:R-:W-:-:S03]  /*e230*/  LOP3.LUT R6, R6, R3, RZ, 0x3c, !PT ;  /* 0x0000000306067212 */ /* 0x000fc600078e3cff */
[----:B------:R-:W-:Y:S01]  /*e240*/  IMAD R9, R7, 0x8, R2 ;  /* 0x0000000807097824 */ /* 0x000fe200078e0202 */
[----:B------:R-:W-:Y:S01]  /*e250*/  SHF.L.U32 R4, R6, 0x1f, RZ ;  /* 0x0000001f06047819 */ /* 0x000fe200000006ff */
[----:B-1----:R-:W-:Y:S06]  /*e260*/  @!P0 BRA `(.L_x_361) ;  /* 0x0000000400f08947 */ /* 0x002fec0003800000 */
.L_x_380:
[----:B------:R-:W1:Y:S01]  /*e270*/  SYNCS.PHASECHK.TRANS64.TRYWAIT P0, [R9+URZ], R4 ;  /* 0x00000004090075a7 */ /* 0x000e62000800017f */
[----:B------:R-:W-:-:S05]  /*e280*/  VIADD R0, R7, 0x1 ;  /* 0x0000000107007836 */ /* 0x000fca0000000000 */
[----:B------:R-:W-:-:S04]  /*e290*/  ISETP.NE.AND P1, PT, R0, 0xc, PT ;  /* 0x0000000c0000780c */ /* 0x000fc80003f25270 */
[----:B------:R-:W-:Y:S02]  /*e2a0*/  SEL R3, RZ, 0x1, P1 ;  /* 0x00000001ff037807 */ /* 0x000fe40000800000 */
[----:B------:R-:W-:Y:S02]  /*e2b0*/  SEL R7, R0, RZ, P1 ;  /* 0x000000ff00077207 */ /* 0x000fe40000800000 */
[----:B------:R-:W-:-:S03]  /*e2c0*/  LOP3.LUT R6, R6, R3, RZ, 0x3c, !PT ;  /* 0x0000000306067212 */ /* 0x000fc600078e3cff */
[----:B0-----:R-:W-:Y:S01]  /*e2d0*/  IMAD R8, R7, 0x8, R2 ;  /* 0x0000000807087824 */ /* 0x001fe200078e0202 */
[----:B------:R-:W-:Y:S01]  /*e2e0*/  SHF.L.U32 R5, R6, 0x1f, RZ ;  /* 0x0000001f06057819 */ /* 0x000fe200000006ff */
[----:B-1----:R-:W-:Y:S06]  /*e2f0*/  @!P0 BRA `(.L_x_362) ;  /* 0x0000000400e08947 */ /* 0x002fec0003800000 */
.L_x_381:
        /* <DEDUP_REMOVED lines=9> */
.L_x_382:
        /* <DEDUP_REMOVED lines=9> */
.L_x_383:
        /* <DEDUP_REMOVED lines=9> */
.L_x_384:
        /* <DEDUP_REMOVED lines=9> */
.L_x_385:
        /* <DEDUP_REMOVED lines=9> */
.L_x_386:
        /* <DEDUP_REMOVED lines=9> */
.L_x_387:
[----:B------:R-:W1:Y:S01]  /*e660*/  SYNCS.PHASECHK.TRANS64.TRYWAIT P0, [R8+URZ], R5 ;  /* 0x00000005080075a7 */ /* 0x000e62000800017f */
[----:B------:R-:W-:-:S05]  /*e670*/  VIADD R0, R7, 0x1 ;  /* 0x0000000107007836 */ /* 0x000fca0000000000 */
[----:B------:R-:W-:-:S04]  /*e680*/  ISETP.NE.AND P1, PT, R0, 0xc, PT ;  /* 0x0000000c0000780c */ /* 0x000fc80003f25270 */
[----:B------:R-:W-:Y:S02]  /*e690*/  SEL R3, RZ, 0x1, P1 ;  /* 0x00000001ff037807 */ /* 0x000fe40000800000 */
[----:B------:R-:W-:Y:S02]  /*e6a0*/  SEL R7, R0, RZ, P1 ;  /* 0x000000ff00077207 */ /* 0x000fe40000800000 */
[----:B0-----:R-:W-:-:S03]  /*e6b0*/  LOP3.LUT R9, R6, R3, RZ, 0x3c, !PT ;  /* 0x0000000306097212 */ /* 0x001fc600078e3cff */
[----:B------:R-:W-:Y:S01]  /*e6c0*/  IMAD R11, R7, 0x8, R2 ;  /* 0x00000008070b7824 */ /* 0x000fe200078e0202 */
[----:B------:R-:W-:Y:S01]  /*e6d0*/  SHF.L.U32 R6, R9, 0x1f, RZ ;  /* 0x0000001f09067819 */ /* 0x000fe200000006ff */
[----:B-1----:R-:W-:Y:S06]  /*e6e0*/  @!P0 BRA `(.L_x_369) ;  /* 0x0000000400708947 */ /* 0x002fec0003800000 */
.L_x_388:
[----:B------:R-:W1:Y:S01]  /*e6f0*/  SYNCS.PHASECHK.TRANS64.TRYWAIT P0, [R11+URZ], R6 ;  /* 0x000000060b0075a7 */ /* 0x000e62000800017f */
[----:B------:R-:W-:-:S05]  /*e700*/  VIADD R0, R7, 0x1 ;  /* 0x0000000107007836 */ /* 0x000fca0000000000 */
[----:B------:R-:W-:-:S04]  /*e710*/  ISETP.NE.AND P1, PT, R0, 0xc, PT ;  /* 0x0000000c0000780c */ /* 0x000fc80003f25270 */
[----:B------:R-:W-:Y:S02]  /*e720*/  SEL R4, RZ, 0x1, P1 ;  /* 0x00000001ff047807 */ /* 0x000fe40000800000 */
[----:B------:R-:W-:Y:S02]  /*e730*/  SEL R3, R0, RZ, P1 ;  /* 0x000000ff00037207 */ /* 0x000fe40000800000 */
[----:B------:R-:W-:Y:S01]  /*e740*/  LOP3.LUT R0, R9, R4, RZ, 0x3c, !PT ;  /* 0x0000000409007212 */ /* 0x000fe200078e3cff */
[----:B-1----:R-:W-:Y:S06]  /*e750*/  @!P0 BRA `(.L_x_370) ;  /* 0x0000000400688947 */ /* 0x002fec0003800000 */
.L_x_389:
[----:B------:R-:W-:Y:S01]  /*e760*/  IMAD R3, R3, 0x8, R2 ;  /* 0x0000000803037824 */ /* 0x000fe200078e0202 */
[----:B------:R-:W-:-:S07]  /*e770*/  SHF.L.U32 R0, R0, 0x1f, RZ ;  /* 0x0000001f00007819 */ /* 0x000fce00000006ff */
.L_x_371:
[----:B--2---:R2:W3:Y:S02]  /*e780*/  SYNCS.PHASECHK.TRANS64.TRYWAIT P0, [R3+URZ], R0 ;  /* 0x00000000030075a7 */ /* 0x0044e4000800017f */
[----:B---3--:R-:W-:Y:S05]  /*e790*/  @!P0 NANOSLEEP.SYNCS 0x989680 ;  /* 0x009896800000895d */ /* 0x008fea0003900000 */
[----:B------:R-:W3:Y:S02]  /*e7a0*/  @!P0 SYNCS.PHASECHK.TRANS64 P0, [R3+URZ], R0 ;  /* 0x00000000030085a7 */ /* 0x000ee4000800007f */
[----:B---3--:R-:W-:Y:S05]  /*e7b0*/  @!P0 BRA `(.L_x_371) ;  /* 0xfffffffc00f08947 */ /* 0x008fea000383ffff */
.L_x_358:
[----:B------:R-:W-:Y:S05]  /*e7c0*/  BSYNC B0 ;  /* 0x0000000000007941 */ /* 0x000fea0003800000 */
.L_x_357:
[----:B------:R-:W-:Y:S05]  /*e7d0*/  EXIT ;  /* 0x000000000000794d */ /* 0x000fea0003800000 */
.L_x_18:
[----:B---3--:R3:W4:Y:S02]  /*e7e0*/  SYNCS.PHASECHK.TRANS64.TRYWAIT P1, [R3+URZ], R0 ;  /* 0x00000000030075a7 */ /* 0x008724000802017f */
[----:B----4-:R-:W-:Y:S05]  /*e7f0*/  @!P1 NANOSLEEP.SYNCS 0x989680 ;  /* 0x009896800000995d */ /* 0x010fea0003900000 */
[----:B------:R-:W4:Y:S02]  /*e800*/  @!P1 SYNCS.PHASECHK.TRANS64 P1, [R3+URZ], R0 ;  /* 0x00000000030095a7 */ /* 0x000f24000802007f */
[----:B----4-:R-:W-:Y:S05]  /*e810*/  @!P1 BRA `(.L_x_18) ;  /* 0xfffffffc00f09947 */ /* 0x010fea000383ffff */
[----:B------:R-:W-:Y:S05]  /*e820*/  BRA `(.L_x_17) ;  /* 0xffffff2800c87947 */ /* 0x000fea000383ffff */
.L_x_23:
[----:B-1----:R-:W-:-:S04]  /*e830*/  IMAD.U32 R5, RZ, RZ, UR4 ;  /* 0x00000004ff057e24 */ /* 0x002fc8000f8e00ff */
[----:B------:R1:W2:Y:S03]  /*e840*/  SYNCS.PHASECHK.TRANS64.TRYWAIT P1, [R5+URZ], R4 ;  /* 0x00000004050075a7 */ /* 0x0002a6000802017f */
[----:B--2---:R-:W-:Y:S05]  /*e850*/  @!P1 NANOSLEEP.SYNCS 0x989680 ;  /* 0x009896800000995d */ /* 0x004fea0003900000 */
[----:B------:R-:W2:Y:S02]  /*e860*/  @!P1 SYNCS.PHASECHK.TRANS64 P1, [R5+URZ], R4 ;  /* 0x00000004050095a7 */ /* 0x000ea4000802007f */
[----:B--2---:R-:W-:Y:S05]  /*e870*/  @!P1 BRA `(.L_x_23) ;  /* 0xfffffffc00ec9947 */ /* 0x004fea000383ffff */
[----:B------:R-:W-:Y:S05]  /*e880*/  BRA `(.L_x_22) ;  /* 0xffffff3000f87947 */ /* 0x000fea000383ffff */
.L_x_344:
[----:B------:R-:W-:Y:S01]  /*e890*/  BSSY B1, `(.L_x_372) ;  /* 0x0000006000017945 */ /* 0x000fe20003800000 */
[----:B------:R-:W-:-:S07]  /*e8a0*/  IMAD.MOV.U32 R15, RZ, RZ, -0x1 ;  /* 0xffffffffff0f7424 */ /* 0x000fce00078e00ff */
[----:B------:R-:W-:Y:S05]  /*e8b0*/  WARPSYNC.COLLECTIVE R15, `(.L_x_373) ;  /* 0x000000000f0c7348 */ /* 0x000fea0003c00000 */
[----:B------:R-:W-:Y:S02]  /*e8c0*/  ELECT P6, UR62, PT ;  /* 0x00000000003e782f */ /* 0x000fe400038c0000 */
[----:B------:R-:W-:Y:S01]  /*e8d0*/  MOV R14, UR62 ;  /* 0x0000003e000e7c02 */ /* 0x000fe20008000f00 */
[----:B------:R-:W-:Y:S10]  /*e8e0*/  ENDCOLLECTIVE ;  /* 0x000000000000791b */ /* 0x000ff40003800000 */
.L_x_373:
[----:B------:R-:W-:Y:S05]  /*e8f0*/  BSYNC B1 ;  /* 0x0000000000017941 */ /* 0x000fea0003800000 */
.L_x_372:
[----:B------:R-:W-:Y:S05]  /*e900*/  BRA `(.L_x_374) ;  /* 0xffffffec00187947 */ /* 0x000fea000383ffff */
.L_x_347:
[----:B0-----:R0:W1:Y:S02]  /*e910*/  SYNCS.PHASECHK.TRANS64.TRYWAIT P1, [R14+URZ+0x60], R5 ;  /* 0x000060050e0075a7 */ /* 0x001064000802017f */
[----:B-1----:R-:W-:Y:S05]  /*e920*/  @!P1 NANOSLEEP.SYNCS 0x989680 ;  /* 0x009896800000995d */ /* 0x002fea0003900000 */
[----:B------:R-:W1:Y:S02]  /*e930*/  @!P1 SYNCS.PHASECHK.TRANS64 P1, [R14+URZ+0x60], R5 ;  /* 0x000060050e0095a7 */ /* 0x000e64000802007f */
[----:B-1----:R-:W-:Y:S05]  /*e940*/  @!P1 BRA `(.L_x_347) ;  /* 0xfffffffc00f09947 */ /* 0x002fea000383ffff */
[----:B------:R-:W-:Y:S05]  /*e950*/  BRA `(.L_x_375) ;  /* 0xffffffec004c7947 */ /* 0x000fea000383ffff */
.L_x_356:
[----:B------:R-:W-:Y:S01]  /*e960*/  BSSY B0, `(.L_x_376) ;  /* 0x0000006000007945 */ /* 0x000fe20003800000 */
[----:B------:R-:W-:-:S07]  /*e970*/  IMAD.MOV.U32 R15, RZ, RZ, -0x1 ;  /* 0xffffffffff0f7424 */ /* 0x000fce00078e00ff */
[----:B------:R-:W-:Y:S05]  /*e980*/  WARPSYNC.COLLECTIVE R15, `(.L_x_377) ;  /* 0x000000000f0c7348 */ /* 0x000fea0003c00000 */
[----:B------:R-:W-:Y:S02]  /*e990*/  ELECT P6, UR62, PT ;  /* 0x00000000003e782f */ /* 0x000fe400038c0000 */
[----:B------:R-:W-:Y:S01]  /*e9a0*/  MOV R14, UR62 ;  /* 0x0000003e000e7c02 */ /* 0x000fe20008000f00 */
[----:B------:R-:W-:Y:S10]  /*e9b0*/  ENDCOLLECTIVE ;  /* 0x000000000000791b */ /* 0x000ff40003800000 */
.L_x_377:
[----:B------:R-:W-:Y:S05]  /*e9c0*/  BSYNC B0 ;  /* 0x0000000000007941 */ /* 0x000fea0003800000 */
.L_x_376:
[----:B------:R-:W-:Y:S05]  /*e9d0*/  BRA `(.L_x_378) ;  /* 0xfffffff400ac7947 */ /* 0x000fea000383ffff */
.L_x_360:
[----:B0-----:R0:W1:Y:S02]  /*e9e0*/  SYNCS.PHASECHK.TRANS64.TRYWAIT P0, [R7+URZ], R4 ;  /* 0x00000004070075a7 */ /* 0x001064000800017f */
[----:B-1----:R-:W-:Y:S05]  /*e9f0*/  @!P0 NANOSLEEP.SYNCS 0x989680 ;  /* 0x009896800000895d */ /* 0x002fea0003900000 */
[----:B------:R-:W1:Y:S02]  /*ea00*/  @!P0 SYNCS.PHASECHK.TRANS64 P0, [R7+URZ], R4 ;  /* 0x00000004070085a7 */ /* 0x000e64000800007f */
[----:B-1----:R-:W-:Y:S05]  /*ea10*/  @!P0 BRA `(.L_x_360) ;  /* 0xfffffffc00f08947 */ /* 0x002fea000383ffff */
[----:B------:R-:W-:Y:S05]  /*ea20*/  BRA `(.L_x_379) ;  /* 0xfffffff400ec7947 */ /* 0x000fea000383ffff */
.L_x_361:
[----:B0-----:R0:W1:Y:S02]  /*ea30*/  SYNCS.PHASECHK.TRANS64.TRYWAIT P0, [R8+URZ], R5 ;  /* 0x00000005080075a7 */ /* 0x001064000800017f */
[----:B-1----:R-:W-:Y:S05]  /*ea40*/  @!P0 NANOSLEEP.SYNCS 0x989680 ;  /* 0x009896800000895d */ /* 0x002fea0003900000 */
[----:B------:R-:W1:Y:S02]  /*ea50*/  @!P0 SYNCS.PHASECHK.TRANS64 P0, [R8+URZ], R5 ;  /* 0x00000005080085a7 */ /* 0x000e64000800007f */
[----:B-1----:R-:W-:Y:S05]  /*ea60*/  @!P0 BRA `(.L_x_361) ;  /* 0xfffffffc00f08947 */ /* 0x002fea000383ffff */
[----:B------:R-:W-:Y:S05]  /*ea70*/  BRA `(.L_x_380) ;  /* 0xfffffff400fc7947 */ /* 0x000fea000383ffff */
.L_x_362:
[----:B0-----:R0:W1:Y:S02]  /*ea80*/  SYNCS.PHASECHK.TRANS64.TRYWAIT P0, [R9+URZ], R4 ;  /* 0x00000004090075a7 */ /* 0x001064000800017f */
[----:B-1----:R-:W-:Y:S05]  /*ea90*/  @!P0 NANOSLEEP.SYNCS 0x989680 ;  /* 0x009896800000895d */ /* 0x002fea0003900000 */
[----:B------:R-:W1:Y:S02]  /*eaa0*/  @!P0 SYNCS.PHASECHK.TRANS64 P0, [R9+URZ], R4 ;  /* 0x00000004090085a7 */ /* 0x000e64000800007f */
[----:B-1----:R-:W-:Y:S05]  /*eab0*/  @!P0 BRA `(.L_x_362) ;  /* 0xfffffffc00f08947 */ /* 0x002fea000383ffff */
[----:B------:R-:W-:Y:S05]  /*eac0*/  BRA `(.L_x_381) ;  /* 0xfffffff8000c7947 */ /* 0x000fea000383ffff */
.L_x_363:
[----:B0-----:R0:W1:Y:S02]  /*ead0*/  SYNCS.PHASECHK.TRANS64.TRYWAIT P0, [R8+URZ], R5 ;  /* 0x00000005080075a7 */ /* 0x001064000800017f */
[----:B-1----:R-:W-:Y:S05]  /*eae0*/  @!P0 NANOSLEEP.SYNCS 0x989680 ;  /* 0x009896800000895d */ /* 0x002fea0003900000 */
[----:B------:R-:W1:Y:S02]  /*eaf0*/  @!P0 SYNCS.PHASECHK.TRANS64 P0, [R8+URZ], R5 ;  /* 0x00000005080085a7 */ /* 0x000e64000800007f */
[----:B-1----:R-:W-:Y:S05]  /*eb00*/  @!P0 BRA `(.L_x_363) ;  /* 0xfffffffc00f08947 */ /* 0x002fea000383ffff */
[----:B------:R-:W-:Y:S05]  /*eb10*/  BRA `(.L_x_382) ;  /* 0xfffffff8001c7947 */ /* 0x000fea000383ffff */
.L_x_364:
[----:B0-----:R0:W1:Y:S02]  /*eb20*/  SYNCS.PHASECHK.TRANS64.TRYWAIT P0, [R9+URZ], R4 ;  /* 0x00000004090075a7 */ /* 0x001064000800017f */
[----:B-1----:R-:W-:Y:S05]  /*eb30*/  @!P0 NANOSLEEP.SYNCS 0x989680 ;  /* 0x009896800000895d */ /* 0x002fea0003900000 */
[----:B------:R-:W1:Y:S02]  /*eb40*/  @!P0 SYNCS.PHASECHK.TRANS64 P0, [R9+URZ], R4 ;  /* 0x00000004090085a7 */ /* 0x000e64000800007f */
[----:B-1----:R-:W-:Y:S05]  /*eb50*/  @!P0 BRA `(.L_x_364) ;  /* 0xfffffffc00f08947 */ /* 0x002fea000383ffff */
[----:B------:R-:W-:Y:S05]  /*eb60*/  BRA `(.L_x_383) ;  /* 0xfffffff8002c7947 */ /* 0x000fea000383ffff */
.L_x_365:
[----:B0-----:R0:W1:Y:S02]  /*eb70*/  SYNCS.PHASECHK.TRANS64.TRYWAIT P0, [R8+URZ], R5 ;  /* 0x00000005080075a7 */ /* 0x001064000800017f */
[----:B-1----:R-:W-:Y:S05]  /*eb80*/  @!P0 NANOSLEEP.SYNCS 0x989680 ;  /* 0x009896800000895d */ /* 0x002fea0003900000 */
[----:B------:R-:W1:Y:S02]  /*eb90*/  @!P0 SYNCS.PHASECHK.TRANS64 P0, [R8+URZ], R5 ;  /* 0x00000005080085a7 */ /* 0x000e64000800007f */
[----:B-1----:R-:W-:Y:S05]  /*eba0*/  @!P0 BRA `(.L_x_365) ;  /* 0xfffffffc00f08947 */ /* 0x002fea000383ffff */
[----:B------:R-:W-:Y:S05]  /*ebb0*/  BRA `(.L_x_384) ;  /* 0xfffffff8003c7947 */ /* 0x000fea000383ffff */
.L_x_366:
[----:B0-----:R0:W1:Y:S02]  /*ebc0*/  SYNCS.PHASECHK.TRANS64.TRYWAIT P0, [R9+URZ], R4 ;  /* 0x00000004090075a7 */ /* 0x001064000800017f */
[----:B-1----:R-:W-:Y:S05]  /*ebd0*/  @!P0 NANOSLEEP.SYNCS 0x989680 ;  /* 0x009896800000895d */ /* 0x002fea0003900000 */
[----:B------:R-:W1:Y:S02]  /*ebe0*/  @!P0 SYNCS.PHASECHK.TRANS64 P0, [R9+URZ], R4 ;  /* 0x00000004090085a7 */ /* 0x000e64000800007f */
[----:B-1----:R-:W-:Y:S05]  /*ebf0*/  @!P0 BRA `(.L_x_366) ;  /* 0xfffffffc00f08947 */ /* 0x002fea000383ffff */
[----:B------:R-:W-:Y:S05]  /*ec00*/  BRA `(.L_x_385) ;  /* 0xfffffff8004c7947 */ /* 0x000fea000383ffff */
.L_x_367:
[----:B0-----:R0:W1:Y:S02]  /*ec10*/  SYNCS.PHASECHK.TRANS64.TRYWAIT P0, [R8+URZ], R5 ;  /* 0x00000005080075a7 */ /* 0x001064000800017f */
[----:B-1----:R-:W-:Y:S05]  /*ec20*/  @!P0 NANOSLEEP.SYNCS 0x989680 ;  /* 0x009896800000895d */ /* 0x002fea0003900000 */
[----:B------:R-:W1:Y:S02]  /*ec30*/  @!P0 SYNCS.PHASECHK.TRANS64 P0, [R8+URZ], R5 ;  /* 0x00000005080085a7 */ /* 0x000e64000800007f */
[----:B-1----:R-:W-:Y:S05]  /*ec40*/  @!P0 BRA `(.L_x_367) ;  /* 0xfffffffc00f08947 */ /* 0x002fea000383ffff */
[----:B------:R-:W-:Y:S05]  /*ec50*/  BRA `(.L_x_386) ;  /* 0xfffffff8005c7947 */ /* 0x000fea000383ffff */
.L_x_368:
[----:B0-----:R0:W1:Y:S02]  /*ec60*/  SYNCS.PHASECHK.TRANS64.TRYWAIT P0, [R9+URZ], R4 ;  /* 0x00000004090075a7 */ /* 0x001064000800017f */
[----:B-1----:R-:W-:Y:S05]  /*ec70*/  @!P0 NANOSLEEP.SYNCS 0x989680 ;  /* 0x009896800000895d */ /* 0x002fea0003900000 */
[----:B------:R-:W1:Y:S02]  /*ec80*/  @!P0 SYNCS.PHASECHK.TRANS64 P0, [R9+URZ], R4 ;  /* 0x00000004090085a7 */ /* 0x000e64000800007f */
[----:B-1----:R-:W-:Y:S05]  /*ec90*/  @!P0 BRA `(.L_x_368) ;  /* 0xfffffffc00f08947 */ /* 0x002fea000383ffff */
[----:B------:R-:W-:Y:S05]  /*eca0*/  BRA `(.L_x_387) ;  /* 0xfffffff8006c7947 */ /* 0x000fea000383ffff */
.L_x_369:
[----:B0-----:R0:W1:Y:S02]  /*ecb0*/  SYNCS.PHASECHK.TRANS64.TRYWAIT P0, [R8+URZ], R5 ;  /* 0x00000005080075a7 */ /* 0x001064000800017f */
[----:B-1----:R-:W-:Y:S05]  /*ecc0*/  @!P0 NANOSLEEP.SYNCS 0x989680 ;  /* 0x009896800000895d */ /* 0x002fea0003900000 */
[----:B------:R-:W1:Y:S02]  /*ecd0*/  @!P0 SYNCS.PHASECHK.TRANS64 P0, [R8+URZ], R5 ;  /* 0x00000005080085a7 */ /* 0x000e64000800007f */
[----:B-1----:R-:W-:Y:S05]  /*ece0*/  @!P0 BRA `(.L_x_369) ;  /* 0xfffffffc00f08947 */ /* 0x002fea000383ffff */
[----:B------:R-:W-:Y:S05]  /*ecf0*/  BRA `(.L_x_388) ;  /* 0xfffffff8007c7947 */ /* 0x000fea000383ffff */
.L_x_370:
[----:B-1----:R1:W2:Y:S02]  /*ed00*/  SYNCS.PHASECHK.TRANS64.TRYWAIT P0, [R11+URZ], R6 ;  /* 0x000000060b0075a7 */ /* 0x0022a4000800017f */
[----:B--2---:R-:W-:Y:S05]  /*ed10*/  @!P0 NANOSLEEP.SYNCS 0x989680 ;  /* 0x009896800000895d */ /* 0x004fea0003900000 */
[----:B------:R-:W2:Y:S02]  /*ed20*/  @!P0 SYNCS.PHASECHK.TRANS64 P0, [R11+URZ], R6 ;  /* 0x000000060b0085a7 */ /* 0x000ea4000800007f */
[----:B--2---:R-:W-:Y:S05]  /*ed30*/  @!P0 BRA `(.L_x_370) ;  /* 0xfffffffc00f08947 */ /* 0x004fea000383ffff */
[----:B------:R-:W-:Y:S05]  /*ed40*/  BRA `(.L_x_389) ;  /* 0xfffffff800847947 */ /* 0x000fea000383ffff */
.L_x_390:
[----:B------:R-:W-:-:S00]  /*ed50*/  BRA `(.L_x_390) ;  /* 0xfffffffc00fc7947 */ /* 0x000fc0000383ffff */
[----:B------:R-:W-:-:S00]  /*ed60*/  NOP ;  /* 0x0000000000007918 */ /* 0x000fc00000000000 */
        /* <DEDUP_REMOVED lines=9> */
.L_x_391:


//--------------------- .nv.global.init           --------------------------
	.section	.nv.global.init,"aw",@progbits
.nv.global.init:
	.type		$str$22,@object
	.size		$str$22,($str$23 - $str$22)
$str$22:
        /*0000*/ 	.byte	0x6b, 0x5f, 0x74, 0x69, 0x6c, 0x65, 0x5f, 0x63, 0x6f, 0x75, 0x6e, 0x74, 0x20, 0x3e, 0x3d, 0x20
        /*0010*/ 	.byte	0x31, 0x00
	.type		$str$23,@object
	.size		$str$23,(__unnamed_1 - $str$23)
$str$23:
        /*0012*/ 	.byte	0x2f, 0x74, 0x6d, 0x70, 0x2f, 0x63, 0x75, 0x74, 0x6c, 0x61, 0x73, 0x73, 0x5f, 0x73, 0x77, 0x65
        /*0022*/ 	.byte	0x65, 0x70, 0x5f, 0x73, 0x72, 0x63, 0x2f, 0x69, 0x6e, 0x63, 0x6c, 0x75, 0x64, 0x65, 0x2f, 0x63
        /*0032*/ 	.byte	0x75, 0x74, 0x6c, 0x61, 0x73, 0x73, 0x2f, 0x67, 0x65, 0x6d, 0x6d, 0x2f, 0x63, 0x6f, 0x6c, 0x6c
        /*0042*/ 	.byte	0x65, 0x63, 0x74, 0x69, 0x76, 0x65, 0x2f, 0x73, 0x6d, 0x39, 0x30, 0x5f, 0x6d, 0x6d, 0x61, 0x5f
        /*0052*/ 	.byte	0x74, 0x6d, 0x61, 0x5f, 0x67, 0x6d, 0x6d, 0x61, 0x5f, 0x73, 0x73, 0x5f, 0x77, 0x61, 0x72, 0x70
        /*0062*/ 	.byte	0x73, 0x70, 0x65, 0x63, 0x69, 0x61, 0x6c, 0x69, 0x7a, 0x65, 0x64, 0x2e, 0x68, 0x70, 0x70, 0x00
	.type		__unnamed_1,@object
	.size		__unnamed_1,(.L_0 - __unnamed_1)
__unnamed_1:
        /*0072*/ 	.byte	0x76, 0x6f, 0x69, 0x64, 0x20, 0x63, 0x75, 0x74, 0x6c, 0x61, 0x73, 0x73, 0x3a, 0x3a, 0x67, 0x65
        /* <DEDUP_REMOVED lines=179> */
        /*0bb2*/ 	.byte	0x3a, 0x69, 0x64, 0x65, 0x6e, 0x74, 0x69, 0x74, 0x79, 0x5d, 0x00
.L_0:


//--------------------- .nv.shared._ZN7cutlass13device_kernelINS_4gemm6kernel13GemmUniversalIN4cute5tupleIJiiiiEEENS1_10collective13CollectiveMmaINS1_34MainloopSm90TmaGmmaWarpSpecializedILi12ENS5_IJNS4_1CILi1EEESB_SB_EEENS1_35KernelTmaWarpSpecializedCooperativeEEENS5_IJNSA_ILi512EEENSA_ILi80EEENSA_ILi16EEEEEENS_6half_tENS5_IJlSB_lEEESJ_SK_NS4_8TiledMMAINS4_8MMA_AtomIJNS4_4SM904GMMA25MMA_64x16x16_F32F16F16_SSILNSO_5MajorE0ELSQ_0ELNSO_7ScaleInE1ELSR_1EEEEEENS4_6LayoutINS5_IJNSA_ILi2EEESB_SB_EEENS5_IJSB_NSA_ILi0EEESX_EEEEENS5_IJNS4_10UnderscoreES10_S10_EEEEENS4_13SM90_TMA_LOADENS4_14ComposedLayoutINS4_7SwizzleILi1ELi4ELi3EEENS4_18smem_ptr_flag_bitsILi16EEENSU_INS5_IJNSA_ILi8EEESH_EEENS5_IJSH_SB_EEEEEEEvNS4_8identityES13_S1D_vS1E_EENS_8epilogue10collective6detail29Sm90TmaWarpSpecializedAdapterINS1H_15DefaultEpilogueISJ_SK_SK_NS1G_6thread17LinearCombinationISJ_Li1EffLNS1L_9ScaleType4KindE0ELNS_15FloatRoundStyleE2ESJ_EENS1_15EpilogueDefaultEEEEEvvEEEEvNT_6ParamsE --------------------------
	.section	.nv.shared._ZN7cutlass13device_kernelINS_4gemm6kernel13GemmUniversalIN4cute5tupleIJiiiiEEENS1_10collective13CollectiveMmaINS1_34MainloopSm90TmaGmmaWarpSpecializedILi12ENS5_IJNS4_1CILi1EEESB_SB_EEENS1_35KernelTmaWarpSpecializedCooperativeEEENS5_IJNSA_ILi512EEENSA_ILi80EEENSA_ILi16EEEEEENS_6half_tENS5_IJlSB_lEEESJ_SK_NS4_8TiledMMAINS4_8MMA_AtomIJNS4_4SM904GMMA25MMA_64x16x16_F32F16F16_SSILNSO_5MajorE0ELSQ_0ELNSO_7ScaleInE1ELSR_1EEEEEENS4_6LayoutINS5_IJNSA_ILi2EEESB_SB_EEENS5_IJSB_NSA_ILi0EEESX_EEEEENS5_IJNS4_10UnderscoreES10_S10_EEEEENS4_13SM90_TMA_LOADENS4_14ComposedLayoutINS4_7SwizzleILi1ELi4ELi3EEENS4_18smem_ptr_flag_bitsILi16EEENSU_INS5_IJNSA_ILi8EEESH_EEENS5_IJSH_SB_EEEEEEEvNS4_8identityES13_S1D_vS1E_EENS_8epilogue10collective6detail29Sm90TmaWarpSpecializedAdapterINS1H_15DefaultEpilogueISJ_SK_SK_NS1G_6thread17LinearCombinationISJ_Li1EffLNS1L_9ScaleType4KindE0ELNS_15FloatRoundStyleE2ESJ_EENS1_15EpilogueDefaultEEEEEvvEEEEvNT_6ParamsE,"aw",@nobits
	.sectionflags	@""
	.align	16
	.zero		1024


//--------------------- .nv.shared.reserved.0     --------------------------
	.section	.nv.shared.reserved.0,"aw",@nobits
	.weak		__nv_reservedSMEM_offset_0_alias
	.size		__nv_reservedSMEM_offset_0_alias, 0, 0
	.other		__nv_reservedSMEM_offset_0_alias,@"STO_CUDA_RESERVED_SHARED STV_DEFAULT"
__nv_reservedSMEM_offset_0_alias:
	.zero		0


//--------------------- .nv.global                --------------------------
	.section	.nv.global,"aw",@nobits
.nv.global:
	.type		_ZN39_INTERNAL_d2e45125_4_k_cu_77eb21dd_96544cute1_E,@object
	.size		_ZN39_INTERNAL_d2e45125_4_k_cu_77eb21dd_96544cute1_E,(_ZN39_INTERNAL_d2e45125_4_k_cu_77eb21dd_96544cuda3std3__45__cpo6cbeginE - _ZN39_INTERNAL_d2e45125_4_k_cu_77eb21dd_96544cute1_E)
_ZN39_INTERNAL_d2e45125_4_k_cu_77eb21dd_96544cute1_E:
	.zero		1
	.type		_ZN39_INTERNAL_d2e45125_4_k_cu_77eb21dd_96544cuda3std3__45__cpo6cbeginE,@object
	.size		_ZN39_INTERNAL_d2e45125_4_k_cu_77eb21dd_96544cuda3std3__45__cpo6cbeginE,(_ZN39_INTERNAL_d2e45125_4_k_cu_77eb21dd_96544cuda3std3__48in_placeE - _ZN39_INTERNAL_d2e45125_4_k_cu_77eb21dd_96544cuda3std3__45__cpo6cbeginE)
_ZN39_INTERNAL_d2e45125_4_k_cu_77eb21dd_96544cuda3std3__45__cpo6cbeginE:
	.zero		1
	.type		_ZN39_INTERNAL_d2e45125_4_k_cu_77eb21dd_96544cuda3std3__48in_placeE,@object
	.size		_ZN39_INTERNAL_d2e45125_4_k_cu_77eb21dd_96544cuda3std3__48in_placeE,(_ZN39_INTERNAL_d2e45125_4_k_cu_77eb21dd_96544cuda3std6ranges3__45__cpo9iter_moveE - _ZN39_INTERNAL_d2e45125_4_k_cu_77eb21dd_96544cuda3std3__48in_placeE)
_ZN39_INTERNAL_d2e45125_4_k_cu_77eb21dd_96544cuda3std3__48in_placeE:
	.zero		1
	.type		_ZN39_INTERNAL_d2e45125_4_k_cu_77eb21dd_96544cuda3std6ranges3__45__cpo9iter_moveE,@object
	.size		_ZN39_INTERNAL_d2e45125_4_k_cu_77eb21dd_96544cuda3std6ranges3__45__cpo9iter_moveE,(_ZN39_INTERNAL_d2e45125_4_k_cu_77eb21dd_96544cuda3std3__45__cpo5beginE - _ZN39_INTERNAL_d2e45125_4_k_cu_77eb21dd_96544cuda3std6ranges3__45__cpo9iter_moveE)
_ZN39_INTERNAL_d2e45125_4_k_cu_77eb21dd_96544cuda3std6ranges3__45__cpo9iter_moveE:
	.zero		1
	.type		_ZN39_INTERNAL_d2e45125_4_k_cu_77eb21dd_96544cuda3std3__45__cpo5beginE,@object
	.size		_ZN39_INTERNAL_d2e45125_4_k_cu_77eb21dd_96544cuda3std3__45__cpo5beginE,(_ZN39_INTERNAL_d2e45125_4_k_cu_77eb21dd_96544cuda3std3__441_GLOBAL__N__d2e45125_4_k_cu_77eb21dd_96546ignoreE - _ZN39_INTERNAL_d2e45125_4_k_cu_77eb21dd_96544cuda3std3__45__cpo5beginE)
_ZN39_INTERNAL_d2e45125_4_k_cu_77eb21dd_96544cuda3std3__45__cpo5beginE:
	.zero		1
	.type		_ZN39_INTERNAL_d2e45125_4_k_cu_77eb21dd_96544cuda3std3__441_GLOBAL__N__d2e45125_4_k_cu_77eb21dd_96546ignoreE,@object
	.size		_ZN39_INTERNAL_d2e45125_4_k_cu_77eb21dd_96544cuda3std3__441_GLOBAL__N__d2e45125_4_k_cu_77eb21dd_96546ignoreE,(_ZN39_INTERNAL_d2e45125_4_k_cu_77eb21dd_96544cute7productE - _ZN39_INTERNAL_d2e45125_4_k_cu_77eb21dd_96544cuda3std3__441_GLOBAL__N__d2e45125_4_k_cu_77eb21dd_96546ignoreE)
_ZN39_INTERNAL_d2e45125_4_k_cu_77eb21dd_96544cuda3std3__441_GLOBAL__N__d2e45125_4_k_cu_77eb21dd_96546ignoreE:
	.zero		1
	.type		_ZN39_INTERNAL_d2e45125_4_k_cu_77eb21dd_96544cute7productE,@object
	.size		_ZN39_INTERNAL_d2e45125_4_k_cu_77eb21dd_96544cute7productE,(_ZN39_INTERNAL_d2e45125_4_k_cu_77eb21dd_96544cuda3std3__45__cpo3endE - _ZN39_INTERNAL_d2e45125_4_k_cu_77eb21dd_96544cute7productE)
_ZN39_INTERNAL_d2e45125_4_k_cu_77eb21dd_96544cute7productE:
	.zero		1
	.type		_ZN39_INTERNAL_d2e45125_4_k_cu_77eb21dd_96544cuda3std3__45__cpo3endE,@object
	.size		_ZN39_INTERNAL_d2e45125_4_k_cu_77eb21dd_96544cuda3std3__45__cpo3endE,(_ZN39_INTERNAL_d2e45125_4_k_cu_77eb21dd_96544cuda3std3__419piecewise_constructE - _ZN39_INTERNAL_d2e45125_4_k_cu_77eb21dd_96544cuda3std3__45__cpo3endE)
_ZN39_INTERNAL_d2e45125_4_k_cu_77eb21dd_96544cuda3std3__45__cpo3endE:
	.zero		1
	.type		_ZN39_INTERNAL_d2e45125_4_k_cu_77eb21dd_96544cuda3std3__419piecewise_constructE,@object
	.size		_ZN39_INTERNAL_d2e45125_4_k_cu_77eb21dd_96544cuda3std3__419piecewise_constructE,(_ZN39_INTERNAL_d2e45125_4_k_cu_77eb21dd_96544cuda3std3__45__cpo4cendE - _ZN39_INTERNAL_d2e45125_4_k_cu_77eb21dd_96544cuda3std3__419piecewise_constructE)
_ZN39_INTERNAL_d2e45125_4_k_cu_77eb21dd_96544cuda3std3__419piecewise_constructE:
	.zero		1
	.type		_ZN39_INTERNAL_d2e45125_4_k_cu_77eb21dd_96544cuda3std3__45__cpo4cendE,@object
	.size		_ZN39_INTERNAL_d2e45125_4_k_cu_77eb21dd_96544cuda3std3__45__cpo4cendE,(_ZN39_INTERNAL_d2e45125_4_k_cu_77eb21dd_96544cuda3std6ranges3__45__cpo4swapE - _ZN39_INTERNAL_d2e45125_4_k_cu_77eb21dd_96544cuda3std3__45__cpo4cendE)
_ZN39_INTERNAL_d2e45125_4_k_cu_77eb21dd_96544cuda3std3__45__cpo4cendE:
	.zero		1
	.type		_ZN39_INTERNAL_d2e45125_4_k_cu_77eb21dd_96544cuda3std6ranges3__45__cpo4swapE,@object
	.size		_ZN39_INTERNAL_d2e45125_4_k_cu_77eb21dd_96544cuda3std6ranges3__45__cpo4swapE,(.L_8 - _ZN39_INTERNAL_d2e45125_4_k_cu_77eb21dd_96544cuda3std6ranges3__45__cpo4swapE)
_ZN39_INTERNAL_d2e45125_4_k_cu_77eb21dd_96544cuda3std6ranges3__45__cpo4swapE:
	.zero		1
.L_8:


//--------------------- .nv.constant0._ZN7cutlass13device_kernelINS_4gemm6kernel13GemmUniversalIN4cute5tupleIJiiiiEEENS1_10collective13CollectiveMmaINS1_34MainloopSm90TmaGmmaWarpSpecializedILi12ENS5_IJNS4_1CILi1EEESB_SB_EEENS1_35KernelTmaWarpSpecializedCooperativeEEENS5_IJNSA_ILi512EEENSA_ILi80EEENSA_ILi16EEEEEENS_6half_tENS5_IJlSB_lEEESJ_SK_NS4_8TiledMMAINS4_8MMA_AtomIJNS4_4SM904GMMA25MMA_64x16x16_F32F16F16_SSILNSO_5MajorE0ELSQ_0ELNSO_7ScaleInE1ELSR_1EEEEEENS4_6LayoutINS5_IJNSA_ILi2EEESB_SB_EEENS5_IJSB_NSA_ILi0EEESX_EEEEENS5_IJNS4_10UnderscoreES10_S10_EEEEENS4_13SM90_TMA_LOADENS4_14ComposedLayoutINS4_7SwizzleILi1ELi4ELi3EEENS4_18smem_ptr_flag_bitsILi16EEENSU_INS5_IJNSA_ILi8EEESH_EEENS5_IJSH_SB_EEEEEEEvNS4_8identityES13_S1D_vS1E_EENS_8epilogue10collective6detail29Sm90TmaWarpSpecializedAdapterINS1H_15DefaultEpilogueISJ_SK_SK_NS1G_6thread17LinearCombinationISJ_Li1EffLNS1L_9ScaleType4KindE0ELNS_15FloatRoundStyleE2ESJ_EENS1_15EpilogueDefaultEEEEEvvEEEEvNT_6ParamsE --------------------------
	.section	.nv.constant0._ZN7cutlass13device_kernelINS_4gemm6kernel13GemmUniversalIN4cute5tupleIJiiiiEEENS1_10collective13CollectiveMmaINS1_34MainloopSm90TmaGmmaWarpSpecializedILi12ENS5_IJNS4_1CILi1EEESB_SB_EEENS1_35KernelTmaWarpSpecializedCooperativeEEENS5_IJNSA_ILi512EEENSA_ILi80EEENSA_ILi16EEEEEENS_6half_tENS5_IJlSB_lEEESJ_SK_NS4_8TiledMMAINS4_8MMA_AtomIJNS4_4SM904GMMA25MMA_64x16x16_F32F16F16_SSILNSO_5MajorE0ELSQ_0ELNSO_7ScaleInE1ELSR_1EEEEEENS4_6LayoutINS5_IJNSA_ILi2EEESB_SB_EEENS5_IJSB_NSA_ILi0EEESX_EEEEENS5_IJNS4_10UnderscoreES10_S10_EEEEENS4_13SM90_TMA_LOADENS4_14ComposedLayoutINS4_7SwizzleILi1ELi4ELi3EEENS4_18smem_ptr_flag_bitsILi16EEENSU_INS5_IJNSA_ILi8EEESH_EEENS5_IJSH_SB_EEEEEEEvNS4_8identityES13_S1D_vS1E_EENS_8epilogue10collective6detail29Sm90TmaWarpSpecializedAdapterINS1H_15DefaultEpilogueISJ_SK_SK_NS1G_6thread17LinearCombinationISJ_Li1EffLNS1L_9ScaleType4KindE0ELNS_15FloatRoundStyleE2ESJ_EENS1_15EpilogueDefaultEEEEEvvEEEEvNT_6ParamsE,"a",@progbits
	.sectionflags	@""
	.align	4
.nv.constant0._ZN7cutlass13device_kernelINS_4gemm6kernel13GemmUniversalIN4cute5tupleIJiiiiEEENS1_10collective13CollectiveMmaINS1_34MainloopSm90TmaGmmaWarpSpecializedILi12ENS5_IJNS4_1CILi1EEESB_SB_EEENS1_35KernelTmaWarpSpecializedCooperativeEEENS5_IJNSA_ILi512EEENSA_ILi80EEENSA_ILi16EEEEEENS_6half_tENS5_IJlSB_lEEESJ_SK_NS4_8TiledMMAINS4_8MMA_AtomIJNS4_4SM904GMMA25MMA_64x16x16_F32F16F16_SSILNSO_5MajorE0ELSQ_0ELNSO_7ScaleInE1ELSR_1EEEEEENS4_6LayoutINS5_IJNSA_ILi2EEESB_SB_EEENS5_IJSB_NSA_ILi0EEESX_EEEEENS5_IJNS4_10UnderscoreES10_S10_EEEEENS4_13SM90_TMA_LOADENS4_14ComposedLayoutINS4_7SwizzleILi1ELi4ELi3EEENS4_18smem_ptr_flag_bitsILi16EEENSU_INS5_IJNSA_ILi8EEESH_EEENS5_IJSH_SB_EEEEEEEvNS4_8identityES13_S1D_vS1E_EENS_8epilogue10collective6detail29Sm90TmaWarpSpecializedAdapterINS1H_15DefaultEpilogueISJ_SK_SK_NS1G_6thread17LinearCombinationISJ_Li1EffLNS1L_9ScaleType4KindE0ELNS_15FloatRoundStyleE2ESJ_EENS1_15EpilogueDefaultEEEEEvvEEEEvNT_6ParamsE:
	.zero		1664


//--------------------- SYMBOLS --------------------------

	.type		.nv.reservedSmem.offset0,@object
	.size		.nv.reservedSmem.offset0,0x4
	.type		__assertfail,@function
